// auto-generated by cutlass_sweep.gemm — config: {"arch": "sm_90", "cluster_m": 2, "cluster_n": 1, "dtype": "e4m3", "stages": 3, "tile_k": 32, "tile_m": 256, "tile_n": 256}
#include "cutlass/cutlass.h"
#include "cutlass/gemm/collective/collective_builder.hpp"
#include "cutlass/gemm/device/gemm_universal_adapter.h"
#include "cutlass/gemm/kernel/gemm_universal.hpp"
#include "cutlass/epilogue/collective/collective_builder.hpp"

using ElemA = cutlass::float_e4m3_t;
using ElemB = cutlass::float_e4m3_t;
using ElemCD = cutlass::float_e4m3_t;
using Acc  = float;
using TileShape    = cute::Shape<cute::_256, cute::_256, cute::_32>;
using ClusterShape = cute::Shape<cute::_2, cute::_1, cute::_1>;

using CollectiveEpilogue = typename cutlass::epilogue::collective::CollectiveBuilder<
    cutlass::arch::Sm90, cutlass::arch::OpClassTensorOp,
    TileShape, ClusterShape,
    cutlass::epilogue::collective::EpilogueTileAuto,
    Acc, Acc,
    ElemCD, cutlass::layout::RowMajor, 128 / cutlass::sizeof_bits<ElemCD>::value,
    ElemCD, cutlass::layout::RowMajor, 128 / cutlass::sizeof_bits<ElemCD>::value,
    cutlass::epilogue::collective::EpilogueScheduleAuto
  >::CollectiveOp;

using CollectiveMainloop = typename cutlass::gemm::collective::CollectiveBuilder<
    cutlass::arch::Sm90, cutlass::arch::OpClassTensorOp,
    ElemA, cutlass::layout::RowMajor, 128 / cutlass::sizeof_bits<ElemA>::value,
    ElemB, cutlass::layout::ColumnMajor, 128 / cutlass::sizeof_bits<ElemB>::value,
    Acc,
    TileShape, ClusterShape,
    cutlass::gemm::collective::StageCount<3>,
    cutlass::gemm::collective::KernelScheduleAuto
  >::CollectiveOp;

using GemmKernel = cutlass::gemm::kernel::GemmUniversal<
    cute::Shape<int,int,int,int>,
    CollectiveMainloop,
    CollectiveEpilogue
>;
using Gemm = cutlass::gemm::device::GemmUniversalAdapter<GemmKernel>;

// Force the device kernel symbol into the cubin without needing a host main.
auto* _anchor = &cutlass::device_kernel<GemmKernel>;


// ===== COMPILED SASS (sm_90a) =====

	.target	sm_90a

	.elftype	@"ET_EXEC"


//--------------------- .note.nv.tkinfo           --------------------------
	.section	.note.nv.tkinfo,"",@"SHT_NOTE"
	.sectionflags	@"SHF_NOTE_NV_TKINFO"
	.tkinfo
        /*0018*/ 	.word	0x00000002
        /*0030*/ 	.string	""
        /*0030*/ 	.string	"ptxas"
        /*0030*/ 	.string	"Cuda compilation tools, release 13.0, V13.0.88"
        /*0030*/ 	.string	"Build cuda_13.0.r13.0/compiler.36424714_0"
        /*0030*/ 	.string	"-arch sm_90a -m 64 "



//--------------------- .note.nv.cuinfo           --------------------------
	.section	.note.nv.cuinfo,"",@"SHT_NOTE"
	.sectionflags	@"SHF_NOTE_NV_CUINFO"
        /*0018*/ 	.short	0x0002
        /*001a*/ 	.short	0x005a
        /*001c*/ 	.short	0x0082
	.zero		2


//--------------------- .nv.info                  --------------------------
	.section	.nv.info,"",@"SHT_CUDA_INFO"
	.align	4


	//----- nvinfo : EIATTR_REGCOUNT
	.align		4
        /*0000*/ 	.byte	0x04, 0x2f
        /*0002*/ 	.short	(.L_12 - .L_11)
	.align		4
.L_11:
        /*0004*/ 	.word	index@(_ZN7cutlass13device_kernelINS_4gemm6kernel13GemmUniversalIN4cute5tupleIJiiiiEEENS1_10collective13CollectiveMmaINS1_37MainloopSm90TmaGmmaWarpSpecializedFP8ILi3ENS5_IJNS4_1CILi2EEENSA_ILi1EEESC_EEENS1_35KernelTmaWarpSpecializedCooperativeEEENS5_IJNSA_ILi256EEESG_NSA_ILi32EEEEEENS_12float_e4m3_tENS5_IJlSC_lEEESJ_SK_NS4_8TiledMMAINS4_8MMA_AtomIJNS4_4SM904GMMA31MMA_64x256x32_F32E4M3E4M3_SS_TNILNSO_7ScaleInE1ELSQ_1EEEEEENS4_6LayoutISD_NS5_IJSC_NSA_ILi0EEESU_EEEEENS5_IJNS4_10UnderscoreESX_SX_EEEEENS4_13SM90_TMA_LOADENS4_14ComposedLayoutINS4_7SwizzleILi1ELi4ELi3EEENS4_18smem_ptr_flag_bitsILi8EEENST_INS5_IJNSA_ILi8EEESH_EEENS5_IJSH_SC_EEEEEEEvNS4_8identityENS4_23SM90_TMA_LOAD_MULTICASTES1A_vS1B_EENS_8epilogue10collective6detail29Sm90TmaWarpSpecializedAdapterINS1F_15DefaultEpilogueISJ_SK_SK_NS1E_6thread17LinearCombinationISJ_Li1EffLNS1J_9ScaleType4KindE0ELNS_15FloatRoundStyleE2ESJ_EENS1_15EpilogueDefaultEEEEEvvEEEEvNT_6ParamsE)
        /*0008*/ 	.word	0x000000a8


	//----- nvinfo : EIATTR_FRAME_SIZE
	.align		4
.L_12:
        /*000c*/ 	.byte	0x04, 0x11
        /*000e*/ 	.short	(.L_14 - .L_13)
	.align		4
.L_13:
        /*0010*/ 	.word	index@(_ZN7cutlass13device_kernelINS_4gemm6kernel13GemmUniversalIN4cute5tupleIJiiiiEEENS1_10collective13CollectiveMmaINS1_37MainloopSm90TmaGmmaWarpSpecializedFP8ILi3ENS5_IJNS4_1CILi2EEENSA_ILi1EEESC_EEENS1_35KernelTmaWarpSpecializedCooperativeEEENS5_IJNSA_ILi256EEESG_NSA_ILi32EEEEEENS_12float_e4m3_tENS5_IJlSC_lEEESJ_SK_NS4_8TiledMMAINS4_8MMA_AtomIJNS4_4SM904GMMA31MMA_64x256x32_F32E4M3E4M3_SS_TNILNSO_7ScaleInE1ELSQ_1EEEEEENS4_6LayoutISD_NS5_IJSC_NSA_ILi0EEESU_EEEEENS5_IJNS4_10UnderscoreESX_SX_EEEEENS4_13SM90_TMA_LOADENS4_14ComposedLayoutINS4_7SwizzleILi1ELi4ELi3EEENS4_18smem_ptr_flag_bitsILi8EEENST_INS5_IJNSA_ILi8EEESH_EEENS5_IJSH_SC_EEEEEEEvNS4_8identityENS4_23SM90_TMA_LOAD_MULTICASTES1A_vS1B_EENS_8epilogue10collective6detail29Sm90TmaWarpSpecializedAdapterINS1F_15DefaultEpilogueISJ_SK_SK_NS1E_6thread17LinearCombinationISJ_Li1EffLNS1J_9ScaleType4KindE0ELNS_15FloatRoundStyleE2ESJ_EENS1_15EpilogueDefaultEEEEEvvEEEEvNT_6ParamsE)
        /*0014*/ 	.word	0x00000678


	//----- nvinfo : EIATTR_MIN_STACK_SIZE
	.align		4
.L_14:
        /*0018*/ 	.byte	0x04, 0x12
        /*001a*/ 	.short	(.L_16 - .L_15)
	.align		4
.L_15:
        /*001c*/ 	.word	index@(_ZN7cutlass13device_kernelINS_4gemm6kernel13GemmUniversalIN4cute5tupleIJiiiiEEENS1_10collective13CollectiveMmaINS1_37MainloopSm90TmaGmmaWarpSpecializedFP8ILi3ENS5_IJNS4_1CILi2EEENSA_ILi1EEESC_EEENS1_35KernelTmaWarpSpecializedCooperativeEEENS5_IJNSA_ILi256EEESG_NSA_ILi32EEEEEENS_12float_e4m3_tENS5_IJlSC_lEEESJ_SK_NS4_8TiledMMAINS4_8MMA_AtomIJNS4_4SM904GMMA31MMA_64x256x32_F32E4M3E4M3_SS_TNILNSO_7ScaleInE1ELSQ_1EEEEEENS4_6LayoutISD_NS5_IJSC_NSA_ILi0EEESU_EEEEENS5_IJNS4_10UnderscoreESX_SX_EEEEENS4_13SM90_TMA_LOADENS4_14ComposedLayoutINS4_7SwizzleILi1ELi4ELi3EEENS4_18smem_ptr_flag_bitsILi8EEENST_INS5_IJNSA_ILi8EEESH_EEENS5_IJSH_SC_EEEEEEEvNS4_8identityENS4_23SM90_TMA_LOAD_MULTICASTES1A_vS1B_EENS_8epilogue10collective6detail29Sm90TmaWarpSpecializedAdapterINS1F_15DefaultEpilogueISJ_SK_SK_NS1E_6thread17LinearCombinationISJ_Li1EffLNS1J_9ScaleType4KindE0ELNS_15FloatRoundStyleE2ESJ_EENS1_15EpilogueDefaultEEEEEvvEEEEvNT_6ParamsE)
        /*0020*/ 	.word	0x00000678
.L_16:


//--------------------- .nv.compat                --------------------------
	.section	.nv.compat,"",@"SHT_CUDA_COMPAT_INFO"
	.align	4
        /*0000*/ 	.byte	0x02, 0x09, 0x01, 0x00, 0x02, 0x02, 0x04, 0x00, 0x02, 0x05, 0x05, 0x00, 0x03, 0x07, 0x01, 0x01
        /*0010*/ 	.byte	0x02, 0x03, 0x01, 0x00, 0x02, 0x06, 0x01, 0x00, 0x04, 0x0b, 0x08, 0x00, 0x00, 0x00, 0x00, 0x00
        /*0020*/ 	.byte	0x00, 0x00, 0x00, 0x00


//--------------------- .nv.info._ZN7cutlass13device_kernelINS_4gemm6kernel13GemmUniversalIN4cute5tupleIJiiiiEEENS1_10collective13CollectiveMmaINS1_37MainloopSm90TmaGmmaWarpSpecializedFP8ILi3ENS5_IJNS4_1CILi2EEENSA_ILi1EEESC_EEENS1_35KernelTmaWarpSpecializedCooperativeEEENS5_IJNSA_ILi256EEESG_NSA_ILi32EEEEEENS_12float_e4m3_tENS5_IJlSC_lEEESJ_SK_NS4_8TiledMMAINS4_8MMA_AtomIJNS4_4SM904GMMA31MMA_64x256x32_F32E4M3E4M3_SS_TNILNSO_7ScaleInE1ELSQ_1EEEEEENS4_6LayoutISD_NS5_IJSC_NSA_ILi0EEESU_EEEEENS5_IJNS4_10UnderscoreESX_SX_EEEEENS4_13SM90_TMA_LOADENS4_14ComposedLayoutINS4_7SwizzleILi1ELi4ELi3EEENS4_18smem_ptr_flag_bitsILi8EEENST_INS5_IJNSA_ILi8EEESH_EEENS5_IJSH_SC_EEEEEEEvNS4_8identityENS4_23SM90_TMA_LOAD_MULTICASTES1A_vS1B_EENS_8epilogue10collective6detail29Sm90TmaWarpSpecializedAdapterINS1F_15DefaultEpilogueISJ_SK_SK_NS1E_6thread17LinearCombinationISJ_Li1EffLNS1J_9ScaleType4KindE0ELNS_15FloatRoundStyleE2ESJ_EENS1_15EpilogueDefaultEEEEEvvEEEEvNT_6ParamsE --------------------------
	.section	.nv.info._ZN7cutlass13device_kernelINS_4gemm6kernel13GemmUniversalIN4cute5tupleIJiiiiEEENS1_10collective13CollectiveMmaINS1_37MainloopSm90TmaGmmaWarpSpecializedFP8ILi3ENS5_IJNS4_1CILi2EEENSA_ILi1EEESC_EEENS1_35KernelTmaWarpSpecializedCooperativeEEENS5_IJNSA_ILi256EEESG_NSA_ILi32EEEEEENS_12float_e4m3_tENS5_IJlSC_lEEESJ_SK_NS4_8TiledMMAINS4_8MMA_AtomIJNS4_4SM904GMMA31MMA_64x256x32_F32E4M3E4M3_SS_TNILNSO_7ScaleInE1ELSQ_1EEEEEENS4_6LayoutISD_NS5_IJSC_NSA_ILi0EEESU_EEEEENS5_IJNS4_10UnderscoreESX_SX_EEEEENS4_13SM90_TMA_LOADENS4_14ComposedLayoutINS4_7SwizzleILi1ELi4ELi3EEENS4_18smem_ptr_flag_bitsILi8EEENST_INS5_IJNSA_ILi8EEESH_EEENS5_IJSH_SC_EEEEEEEvNS4_8identityENS4_23SM90_TMA_LOAD_MULTICASTES1A_vS1B_EENS_8epilogue10collective6detail29Sm90TmaWarpSpecializedAdapterINS1F_15DefaultEpilogueISJ_SK_SK_NS1E_6thread17LinearCombinationISJ_Li1EffLNS1J_9ScaleType4KindE0ELNS_15FloatRoundStyleE2ESJ_EENS1_15EpilogueDefaultEEEEEvvEEEEvNT_6ParamsE,"",@"SHT_CUDA_INFO"
	.sectionflags	@""
	.align	4


	//----- nvinfo : EIATTR_CUDA_API_VERSION
	.align		4
        /*0000*/ 	.byte	0x04, 0x37
        /*0002*/ 	.short	(.L_18 - .L_17)
.L_17:
        /*0004*/ 	.word	0x00000082


	//----- nvinfo : EIATTR_KPARAM_INFO
	.align		4
.L_18:
        /*0008*/ 	.byte	0x04, 0x17
        /*000a*/ 	.short	(.L_20 - .L_19)
.L_19:
        /*000c*/ 	.word	0x00000000
        /*0010*/ 	.short	0x0000
        /*0012*/ 	.short	0x0070
        /*0014*/ 	.byte	0x00, 0xf0, 0x01, 0x10


	//----- nvinfo : EIATTR_SPARSE_MMA_MASK
	.align		4
.L_20:
        /*0018*/ 	.byte	0x03, 0x50
        /*001a*/ 	.short	0x0000


	//----- nvinfo : EIATTR_MAXREG_COUNT
	.align		4
        /*001c*/ 	.byte	0x03, 0x1b
        /*001e*/ 	.short	0x00a8


	//----- nvinfo : EIATTR_NUM_BARRIERS
	.align		4
        /*0020*/ 	.byte	0x02, 0x4c
        /*0022*/ 	.byte	0x01
	.zero		1


	//----- nvinfo : EIATTR_ANNOTATIONS
	.align		4
        /*0024*/ 	.byte	0x04, 0x55
        /*0026*/ 	.short	(.L_22 - .L_21)


	//   ....[0]....
.L_21:
        /*0028*/ 	.word	0x00000001
        /*002c*/ 	.byte	0x10, 0x07, 0x00, 0x00, 0x01, 0x00, 0x00, 0x00, 0xe0, 0x07, 0x00, 0x00, 0x01, 0x00, 0x00, 0x00
        /* <DEDUP_REMOVED lines=1356> */
        /*54fc*/ 	.byte	0x70, 0x35, 0x02, 0x00


	//----- nvinfo : EIATTR_MERCURY_ISA_VERSION
	.align		4
.L_22:
        /*5500*/ 	.byte	0x03, 0x5f
        /*5502*/ 	.short	0x0101


	//----- nvinfo : EIATTR_INT_WARP_WIDE_INSTR_OFFSETS
	.align		4
        /*5504*/ 	.byte	0x04, 0x31
        /*5506*/ 	.short	(.L_24 - .L_23)


	//   ....[0]....
.L_23:
        /*5508*/ 	.word	0x00000530


	//   ....[1]....
        /*550c*/ 	.word	0x00000550


	//   ....[2]....
        /*5510*/ 	.word	0x000006b0


	//----- nvinfo : EIATTR_COOP_GROUP_MASK_REGIDS
	.align		4
.L_24:
        /*5514*/ 	.byte	0x04, 0x29
        /*5516*/ 	.short	(.L_26 - .L_25)


	//   ....[0]....
.L_25:
        /*5518*/ 	.word	0xffffffff


	//   ....[1]....
        /*551c*/ 	.word	0xffffffff


	//   ....[2]....
        /*5520*/ 	.word	0xffffffff


	//   ....[3]....
        /*5524*/ 	.word	0xffffffff


	//   ....[4]....
        /*5528*/ 	.word	0xffffffff


	//   ....[5]....
        /*552c*/ 	.word	0xffffffff


	//----- nvinfo : EIATTR_COOP_GROUP_INSTR_OFFSETS
	.align		4
.L_26:
        /*5530*/ 	.byte	0x04, 0x28
        /*5532*/ 	.short	(.L_28 - .L_27)


	//   ....[0]....
.L_27:
        /*5534*/ 	.word	0x00000070


	//   ....[1]....
        /*5538*/ 	.word	0x00000080


	//   ....[2]....
        /*553c*/ 	.word	0x000001a0


	//   ....[3]....
        /*5540*/ 	.word	0x000003a0


	//   ....[4]....
        /*5544*/ 	.word	0x00000820


	//   ....[5]....
        /*5548*/ 	.word	0x00002960


	//----- nvinfo : EIATTR_REG_RECONFIG
	.align		4
.L_28:
        /*554c*/ 	.byte	0x01, 0x54
	.zero		2


	//----- nvinfo : EIATTR_MBARRIER_INSTR_OFFSETS
	.align		4
        /*5550*/ 	.byte	0x04, 0x39
        /*5552*/ 	.short	(.L_30 - .L_29)


	//   ....[0]....
.L_29:
        /*5554*/ 	.word	0x00000320
        /*5558*/ 	.word	0x000000ff
        /*555c*/ 	.word	0x00000000
        /*5560*/ 	.short	0x0100
        /*5562*/ 	.byte	0x09
	.zero		1


	//   ....[1]....
        /*5564*/ 	.word	0x00000330
        /*5568*/ 	.word	0x000000ff
        /*556c*/ 	.word	0x00000018
        /*5570*/ 	.short	0x0100
        /*5572*/ 	.byte	0x09
	.zero		1


	//   ....[2]....
        /*5574*/ 	.word	0x00000340
        /*5578*/ 	.word	0x000000ff
        /*557c*/ 	.word	0x00000008
        /*5580*/ 	.short	0x0100
        /*5582*/ 	.byte	0x09
	.zero		1


	//   ....[3]....
        /*5584*/ 	.word	0x00000350
        /*5588*/ 	.word	0x000000ff
        /*558c*/ 	.word	0x00000020
        /*5590*/ 	.short	0x0100
        /*5592*/ 	.byte	0x09
	.zero		1


	//   ....[4]....
        /*5594*/ 	.word	0x00000360
        /*5598*/ 	.word	0x000000ff
        /*559c*/ 	.word	0x00000010
        /*55a0*/ 	.short	0x0100
        /*55a2*/ 	.byte	0x09
	.zero		1


	//   ....[5]....
        /*55a4*/ 	.word	0x00000370
        /*55a8*/ 	.word	0x000000ff
        /*55ac*/ 	.word	0x00000028
        /*55b0*/ 	.short	0x0100
        /*55b2*/ 	.byte	0x09
	.zero		1


	//   ....[6]....
        /*55b4*/ 	.word	0x00000740
        /*55b8*/ 	.word	0x000000ff
        /*55bc*/ 	.word	0x00000040
        /*55c0*/ 	.short	0x0100
        /*55c2*/ 	.byte	0x06
	.zero		1


	//   ....[7]....
        /*55c4*/ 	.word	0x000007c0
        /*55c8*/ 	.word	0x000000ff
        /*55cc*/ 	.word	0x00000048
        /*55d0*/ 	.short	0x0100
        /*55d2*/ 	.byte	0x06
	.zero		1


	//   ....[8]....
        /*55d4*/ 	.word	0x00002d70
        /*55d8*/ 	.word	0x000000ff
        /*55dc*/ 	.word	0x00000000
        /*55e0*/ 	.short	0x010a
        /*55e2*/ 	.byte	0x07
	.zero		1


	//   ....[9]....
        /*55e4*/ 	.word	0x00002dd0
        /*55e8*/ 	.word	0x000000ff
        /*55ec*/ 	.word	0x00000000
        /*55f0*/ 	.short	0x010a
        /*55f2*/ 	.byte	0x07
	.zero		1


	//   ....[10]....
        /*55f4*/ 	.word	0x00006590
        /*55f8*/ 	.word	0x000000ff
        /*55fc*/ 	.word	0x00000000
        /*5600*/ 	.short	0x010a
        /*5602*/ 	.byte	0x0f
	.zero		1


	//   ....[11]....
        /*5604*/ 	.word	0x000065d0
        /*5608*/ 	.word	0x000000ff
        /*560c*/ 	.word	0x00000000
        /*5610*/ 	.short	0x010a
        /*5612*/ 	.byte	0x0f
	.zero		1


	//   ....[12]....
        /*5614*/ 	.word	0x0000b280
        /*5618*/ 	.word	0x00000003
        /*561c*/ 	.word	0x00000000
        /*5620*/ 	.short	0x0101
        /*5622*/ 	.byte	0x3f
	.zero		1


	//   ....[13]....
        /*5624*/ 	.word	0x0000ed80
        /*5628*/ 	.word	0x00000000
        /*562c*/ 	.word	0x00000000
        /*5630*/ 	.short	0x0101
        /*5632*/ 	.byte	0x3f
	.zero		1


	//   ....[14]....
        /*5634*/ 	.word	0x00022830
        /*5638*/ 	.word	0x0000000c
        /*563c*/ 	.word	0x00000018
        /*5640*/ 	.short	0x010a
        /*5642*/ 	.byte	0x3f
	.zero		1


	//   ....[15]....
        /*5644*/ 	.word	0x00022b90
        /*5648*/ 	.word	0x00000002
        /*564c*/ 	.word	0x00000048
        /*5650*/ 	.short	0x0101
        /*5652*/ 	.byte	0x3f
	.zero		1


	//   ....[16]....
        /*5654*/ 	.word	0x00023340
        /*5658*/ 	.word	0x00000003
        /*565c*/ 	.word	0x00000000
        /*5660*/ 	.short	0x010a
        /*5662*/ 	.byte	0x3f
	.zero		1


	//   ....[17]....
        /*5664*/ 	.word	0x000233d0
        /*5668*/ 	.word	0x00000003
        /*566c*/ 	.word	0x00000000
        /*5670*/ 	.short	0x010a
        /*5672*/ 	.byte	0x3f
	.zero		1


	//   ....[18]....
        /*5674*/ 	.word	0x00023460
        /*5678*/ 	.word	0x00000003
        /*567c*/ 	.word	0x00000000
        /*5680*/ 	.short	0x010a
        /*5682*/ 	.byte	0x3f
	.zero		1


	//   ....[19]....
        /*5684*/ 	.word	0x000234d0
        /*5688*/ 	.word	0x00000003
        /*568c*/ 	.word	0x00000000
        /*5690*/ 	.short	0x010a
        /*5692*/ 	.byte	0x3f
	.zero		1


	//   ....[20]....
        /*5694*/ 	.word	0x00023540
        /*5698*/ 	.word	0x00000000
        /*569c*/ 	.word	0x00000000
        /*56a0*/ 	.short	0x010a
        /*56a2*/ 	.byte	0x3f
	.zero		1


	//   ....[21]....
        /*56a4*/ 	.word	0x00023620
        /*56a8*/ 	.word	0x0000000c
        /*56ac*/ 	.word	0x00000018
        /*56b0*/ 	.short	0x010a
        /*56b2*/ 	.byte	0x3f
	.zero		1


	//   ....[22]....
        /*56b4*/ 	.word	0x000236f0
        /*56b8*/ 	.word	0x00000003
        /*56bc*/ 	.word	0x00000000
        /*56c0*/ 	.short	0x010a
        /*56c2*/ 	.byte	0x3f
	.zero		1


	//   ....[23]....
        /*56c4*/ 	.word	0x00023740
        /*56c8*/ 	.word	0x00000003
        /*56cc*/ 	.word	0x00000000
        /*56d0*/ 	.short	0x010a
        /*56d2*/ 	.byte	0x3f
	.zero		1


	//----- nvinfo : EIATTR_NUM_MBARRIERS
	.align		4
.L_30:
        /*56d4*/ 	.byte	0x03, 0x38
        /*56d6*/ 	.short	0x0008


	//----- nvinfo : EIATTR_EXIT_INSTR_OFFSETS
	.align		4
        /*56d8*/ 	.byte	0x04, 0x1c
        /*56da*/ 	.short	(.L_32 - .L_31)


	//   ....[0]....
.L_31:
        /*56dc*/ 	.word	0x000009b0


	//   ....[1]....
        /*56e0*/ 	.word	0x00001250


	//   ....[2]....
        /*56e4*/ 	.word	0x00021f10


	//   ....[3]....
        /*56e8*/ 	.word	0x000224b0


	//   ....[4]....
        /*56ec*/ 	.word	0x000234b0


	//----- nvinfo : EIATTR_MAX_THREADS
	.align		4
.L_32:
        /*56f0*/ 	.byte	0x04, 0x05
        /*56f2*/ 	.short	(.L_34 - .L_33)
.L_33:
        /*56f4*/ 	.word	0x00000180
        /*56f8*/ 	.word	0x00000001
        /*56fc*/ 	.word	0x00000001


	//----- nvinfo : EIATTR_CRS_STACK_SIZE
	.align		4
.L_34:
        /*5700*/ 	.byte	0x04, 0x1e
        /*5702*/ 	.short	(.L_36 - .L_35)
.L_35:
        /*5704*/ 	.word	0x00000000


	//----- nvinfo : EIATTR_CBANK_PARAM_SIZE
	.align		4
.L_36:
        /*5708*/ 	.byte	0x03, 0x19
        /*570a*/ 	.short	0x0470


	//----- nvinfo : EIATTR_PARAM_CBANK
	.align		4
        /*570c*/ 	.byte	0x04, 0x0a
        /*570e*/ 	.short	(.L_38 - .L_37)
	.align		4
.L_37:
        /*5710*/ 	.word	index@(.nv.constant0._ZN7cutlass13device_kernelINS_4gemm6kernel13GemmUniversalIN4cute5tupleIJiiiiEEENS1_10collective13CollectiveMmaINS1_37MainloopSm90TmaGmmaWarpSpecializedFP8ILi3ENS5_IJNS4_1CILi2EEENSA_ILi1EEESC_EEENS1_35KernelTmaWarpSpecializedCooperativeEEENS5_IJNSA_ILi256EEESG_NSA_ILi32EEEEEENS_12float_e4m3_tENS5_IJlSC_lEEESJ_SK_NS4_8TiledMMAINS4_8MMA_AtomIJNS4_4SM904GMMA31MMA_64x256x32_F32E4M3E4M3_SS_TNILNSO_7ScaleInE1ELSQ_1EEEEEENS4_6LayoutISD_NS5_IJSC_NSA_ILi0EEESU_EEEEENS5_IJNS4_10UnderscoreESX_SX_EEEEENS4_13SM90_TMA_LOADENS4_14ComposedLayoutINS4_7SwizzleILi1ELi4ELi3EEENS4_18smem_ptr_flag_bitsILi8EEENST_INS5_IJNSA_ILi8EEESH_EEENS5_IJSH_SC_EEEEEEEvNS4_8identityENS4_23SM90_TMA_LOAD_MULTICASTES1A_vS1B_EENS_8epilogue10collective6detail29Sm90TmaWarpSpecializedAdapterINS1F_15DefaultEpilogueISJ_SK_SK_NS1E_6thread17LinearCombinationISJ_Li1EffLNS1J_9ScaleType4KindE0ELNS_15FloatRoundStyleE2ESJ_EENS1_15EpilogueDefaultEEEEEvvEEEEvNT_6ParamsE)
        /*5714*/ 	.short	0x0210
        /*5716*/ 	.short	0x0470


	//----- nvinfo : EIATTR_SW_WAR
	.align		4
.L_38:
        /*5718*/ 	.byte	0x04, 0x36
        /*571a*/ 	.short	(.L_40 - .L_39)
.L_39:
        /*571c*/ 	.word	0x00000008
.L_40:


//--------------------- .nv.callgraph             --------------------------
	.section	.nv.callgraph,"",@"SHT_CUDA_CALLGRAPH"
	.align	4
	.sectionentsize	8
	.align		4
        /*0000*/ 	.word	0x00000000
	.align		4
        /*0004*/ 	.word	0xffffffff
	.align		4
        /*0008*/ 	.word	0x00000000
	.align		4
        /*000c*/ 	.word	0xfffffffe
	.align		4
        /*0010*/ 	.word	0x00000000
	.align		4
        /*0014*/ 	.word	0xfffffffd
	.align		4
        /*0018*/ 	.word	0x00000000
	.align		4
        /*001c*/ 	.word	0xfffffffc


//--------------------- .nv.constant4             --------------------------
	.section	.nv.constant4,"a",@progbits
	.align	8
	.align		8
.nv.constant4:
        /*0000*/ 	.dword	_ZN39_INTERNAL_6a38667b_4_k_cu_2d6a9e64_50864cuda3std3__45__cpo5beginE
	.align		8
        /*0008*/ 	.dword	_ZN39_INTERNAL_6a38667b_4_k_cu_2d6a9e64_50864cuda3std3__45__cpo3endE
	.align		8
        /*0010*/ 	.dword	_ZN39_INTERNAL_6a38667b_4_k_cu_2d6a9e64_50864cuda3std3__45__cpo6cbeginE
	.align		8
        /*0018*/ 	.dword	_ZN39_INTERNAL_6a38667b_4_k_cu_2d6a9e64_50864cuda3std3__45__cpo4cendE
	.align		8
        /*0020*/ 	.dword	_ZN39_INTERNAL_6a38667b_4_k_cu_2d6a9e64_50864cuda3std3__441_GLOBAL__N__6a38667b_4_k_cu_2d6a9e64_50866ignoreE
	.align		8
        /*0028*/ 	.dword	_ZN39_INTERNAL_6a38667b_4_k_cu_2d6a9e64_50864cuda3std3__419piecewise_constructE
	.align		8
        /*0030*/ 	.dword	_ZN39_INTERNAL_6a38667b_4_k_cu_2d6a9e64_50864cuda3std3__48in_placeE
	.align		8
        /*0038*/ 	.dword	_ZN39_INTERNAL_6a38667b_4_k_cu_2d6a9e64_50864cuda3std6ranges3__45__cpo4swapE
	.align		8
        /*0040*/ 	.dword	_ZN39_INTERNAL_6a38667b_4_k_cu_2d6a9e64_50864cuda3std6ranges3__45__cpo9iter_moveE
	.align		8
        /*0048*/ 	.dword	_ZN39_INTERNAL_6a38667b_4_k_cu_2d6a9e64_50864cute7productE
	.align		8
        /*0050*/ 	.dword	_ZN39_INTERNAL_6a38667b_4_k_cu_2d6a9e64_50864cute1_E


//--------------------- .text._ZN7cutlass13device_kernelINS_4gemm6kernel13GemmUniversalIN4cute5tupleIJiiiiEEENS1_10collective13CollectiveMmaINS1_37MainloopSm90TmaGmmaWarpSpecializedFP8ILi3ENS5_IJNS4_1CILi2EEENSA_ILi1EEESC_EEENS1_35KernelTmaWarpSpecializedCooperativeEEENS5_IJNSA_ILi256EEESG_NSA_ILi32EEEEEENS_12float_e4m3_tENS5_IJlSC_lEEESJ_SK_NS4_8TiledMMAINS4_8MMA_AtomIJNS4_4SM904GMMA31MMA_64x256x32_F32E4M3E4M3_SS_TNILNSO_7ScaleInE1ELSQ_1EEEEEENS4_6LayoutISD_NS5_IJSC_NSA_ILi0EEESU_EEEEENS5_IJNS4_10UnderscoreESX_SX_EEEEENS4_13SM90_TMA_LOADENS4_14ComposedLayoutINS4_7SwizzleILi1ELi4ELi3EEENS4_18smem_ptr_flag_bitsILi8EEENST_INS5_IJNSA_ILi8EEESH_EEENS5_IJSH_SC_EEEEEEEvNS4_8identityENS4_23SM90_TMA_LOAD_MULTICASTES1A_vS1B_EENS_8epilogue10collective6detail29Sm90TmaWarpSpecializedAdapterINS1F_15DefaultEpilogueISJ_SK_SK_NS1E_6thread17LinearCombinationISJ_Li1EffLNS1J_9ScaleType4KindE0ELNS_15FloatRoundStyleE2ESJ_EENS1_15EpilogueDefaultEEEEEvvEEEEvNT_6ParamsE --------------------------
	.section	.text._ZN7cutlass13device_kernelINS_4gemm6kernel13GemmUniversalIN4cute5tupleIJiiiiEEENS1_10collective13CollectiveMmaINS1_37MainloopSm90TmaGmmaWarpSpecializedFP8ILi3ENS5_IJNS4_1CILi2EEENSA_ILi1EEESC_EEENS1_35KernelTmaWarpSpecializedCooperativeEEENS5_IJNSA_ILi256EEESG_NSA_ILi32EEEEEENS_12float_e4m3_tENS5_IJlSC_lEEESJ_SK_NS4_8TiledMMAINS4_8MMA_AtomIJNS4_4SM904GMMA31MMA_64x256x32_F32E4M3E4M3_SS_TNILNSO_7ScaleInE1ELSQ_1EEEEEENS4_6LayoutISD_NS5_IJSC_NSA_ILi0EEESU_EEEEENS5_IJNS4_10UnderscoreESX_SX_EEEEENS4_13SM90_TMA_LOADENS4_14ComposedLayoutINS4_7SwizzleILi1ELi4ELi3EEENS4_18smem_ptr_flag_bitsILi8EEENST_INS5_IJNSA_ILi8EEESH_EEENS5_IJSH_SC_EEEEEEEvNS4_8identityENS4_23SM90_TMA_LOAD_MULTICASTES1A_vS1B_EENS_8epilogue10collective6detail29Sm90TmaWarpSpecializedAdapterINS1F_15DefaultEpilogueISJ_SK_SK_NS1E_6thread17LinearCombinationISJ_Li1EffLNS1J_9ScaleType4KindE0ELNS_15FloatRoundStyleE2ESJ_EENS1_15EpilogueDefaultEEEEEvvEEEEvNT_6ParamsE,"ax",@progbits
	.align	128
.text._ZN7cutlass13device_kernelINS_4gemm6kernel13GemmUniversalIN4cute5tupleIJiiiiEEENS1_10collective13CollectiveMmaINS1_37MainloopSm90TmaGmmaWarpSpecializedFP8ILi3ENS5_IJNS4_1CILi2EEENSA_ILi1EEESC_EEENS1_35KernelTmaWarpSpecializedCooperativeEEENS5_IJNSA_ILi256EEESG_NSA_ILi32EEEEEENS_12float_e4m3_tENS5_IJlSC_lEEESJ_SK_NS4_8TiledMMAINS4_8MMA_AtomIJNS4_4SM904GMMA31MMA_64x256x32_F32E4M3E4M3_SS_TNILNSO_7ScaleInE1ELSQ_1EEEEEENS4_6LayoutISD_NS5_IJSC_NSA_ILi0EEESU_EEEEENS5_IJNS4_10UnderscoreESX_SX_EEEEENS4_13SM90_TMA_LOADENS4_14ComposedLayoutINS4_7SwizzleILi1ELi4ELi3EEENS4_18smem_ptr_flag_bitsILi8EEENST_INS5_IJNSA_ILi8EEESH_EEENS5_IJSH_SC_EEEEEEEvNS4_8identityENS4_23SM90_TMA_LOAD_MULTICASTES1A_vS1B_EENS_8epilogue10collective6detail29Sm90TmaWarpSpecializedAdapterINS1F_15DefaultEpilogueISJ_SK_SK_NS1E_6thread17LinearCombinationISJ_Li1EffLNS1J_9ScaleType4KindE0ELNS_15FloatRoundStyleE2ESJ_EENS1_15EpilogueDefaultEEEEEvvEEEEvNT_6ParamsE:
        .type           _ZN7cutlass13device_kernelINS_4gemm6kernel13GemmUniversalIN4cute5tupleIJiiiiEEENS1_10collective13CollectiveMmaINS1_37MainloopSm90TmaGmmaWarpSpecializedFP8ILi3ENS5_IJNS4_1CILi2EEENSA_ILi1EEESC_EEENS1_35KernelTmaWarpSpecializedCooperativeEEENS5_IJNSA_ILi256EEESG_NSA_ILi32EEEEEENS_12float_e4m3_tENS5_IJlSC_lEEESJ_SK_NS4_8TiledMMAINS4_8MMA_AtomIJNS4_4SM904GMMA31MMA_64x256x32_F32E4M3E4M3_SS_TNILNSO_7ScaleInE1ELSQ_1EEEEEENS4_6LayoutISD_NS5_IJSC_NSA_ILi0EEESU_EEEEENS5_IJNS4_10UnderscoreESX_SX_EEEEENS4_13SM90_TMA_LOADENS4_14ComposedLayoutINS4_7SwizzleILi1ELi4ELi3EEENS4_18smem_ptr_flag_bitsILi8EEENST_INS5_IJNSA_ILi8EEESH_EEENS5_IJSH_SC_EEEEEEEvNS4_8identityENS4_23SM90_TMA_LOAD_MULTICASTES1A_vS1B_EENS_8epilogue10collective6detail29Sm90TmaWarpSpecializedAdapterINS1F_15DefaultEpilogueISJ_SK_SK_NS1E_6thread17LinearCombinationISJ_Li1EffLNS1J_9ScaleType4KindE0ELNS_15FloatRoundStyleE2ESJ_EENS1_15EpilogueDefaultEEEEEvvEEEEvNT_6ParamsE,@function
        .size           _ZN7cutlass13device_kernelINS_4gemm6kernel13GemmUniversalIN4cute5tupleIJiiiiEEENS1_10collective13CollectiveMmaINS1_37MainloopSm90TmaGmmaWarpSpecializedFP8ILi3ENS5_IJNS4_1CILi2EEENSA_ILi1EEESC_EEENS1_35KernelTmaWarpSpecializedCooperativeEEENS5_IJNSA_ILi256EEESG_NSA_ILi32EEEEEENS_12float_e4m3_tENS5_IJlSC_lEEESJ_SK_NS4_8TiledMMAINS4_8MMA_AtomIJNS4_4SM904GMMA31MMA_64x256x32_F32E4M3E4M3_SS_TNILNSO_7ScaleInE1ELSQ_1EEEEEENS4_6LayoutISD_NS5_IJSC_NSA_ILi0EEESU_EEEEENS5_IJNS4_10UnderscoreESX_SX_EEEEENS4_13SM90_TMA_LOADENS4_14ComposedLayoutINS4_7SwizzleILi1ELi4ELi3EEENS4_18smem_ptr_flag_bitsILi8EEENST_INS5_IJNSA_ILi8EEESH_EEENS5_IJSH_SC_EEEEEEEvNS4_8identityENS4_23SM90_TMA_LOAD_MULTICASTES1A_vS1B_EENS_8epilogue10collective6detail29Sm90TmaWarpSpecializedAdapterINS1F_15DefaultEpilogueISJ_SK_SK_NS1E_6thread17LinearCombinationISJ_Li1EffLNS1J_9ScaleType4KindE0ELNS_15FloatRoundStyleE2ESJ_EENS1_15EpilogueDefaultEEEEEvvEEEEvNT_6ParamsE,(.L_x_588 - _ZN7cutlass13device_kernelINS_4gemm6kernel13GemmUniversalIN4cute5tupleIJiiiiEEENS1_10collective13CollectiveMmaINS1_37MainloopSm90TmaGmmaWarpSpecializedFP8ILi3ENS5_IJNS4_1CILi2EEENSA_ILi1EEESC_EEENS1_35KernelTmaWarpSpecializedCooperativeEEENS5_IJNSA_ILi256EEESG_NSA_ILi32EEEEEENS_12float_e4m3_tENS5_IJlSC_lEEESJ_SK_NS4_8TiledMMAINS4_8MMA_AtomIJNS4_4SM904GMMA31MMA_64x256x32_F32E4M3E4M3_SS_TNILNSO_7ScaleInE1ELSQ_1EEEEEENS4_6LayoutISD_NS5_IJSC_NSA_ILi0EEESU_EEEEENS5_IJNS4_10UnderscoreESX_SX_EEEEENS4_13SM90_TMA_LOADENS4_14ComposedLayoutINS4_7SwizzleILi1ELi4ELi3EEENS4_18smem_ptr_flag_bitsILi8EEENST_INS5_IJNSA_ILi8EEESH_EEENS5_IJSH_SC_EEEEEEEvNS4_8identityENS4_23SM90_TMA_LOAD_MULTICASTES1A_vS1B_EENS_8epilogue10collective6detail29Sm90TmaWarpSpecializedAdapterINS1F_15DefaultEpilogueISJ_SK_SK_NS1E_6thread17LinearCombinationISJ_Li1EffLNS1J_9ScaleType4KindE0ELNS_15FloatRoundStyleE2ESJ_EENS1_15EpilogueDefaultEEEEEvvEEEEvNT_6ParamsE)
        .other          _ZN7cutlass13device_kernelINS_4gemm6kernel13GemmUniversalIN4cute5tupleIJiiiiEEENS1_10collective13CollectiveMmaINS1_37MainloopSm90TmaGmmaWarpSpecializedFP8ILi3ENS5_IJNS4_1CILi2EEENSA_ILi1EEESC_EEENS1_35KernelTmaWarpSpecializedCooperativeEEENS5_IJNSA_ILi256EEESG_NSA_ILi32EEEEEENS_12float_e4m3_tENS5_IJlSC_lEEESJ_SK_NS4_8TiledMMAINS4_8MMA_AtomIJNS4_4SM904GMMA31MMA_64x256x32_F32E4M3E4M3_SS_TNILNSO_7ScaleInE1ELSQ_1EEEEEENS4_6LayoutISD_NS5_IJSC_NSA_ILi0EEESU_EEEEENS5_IJNS4_10UnderscoreESX_SX_EEEEENS4_13SM90_TMA_LOADENS4_14ComposedLayoutINS4_7SwizzleILi1ELi4ELi3EEENS4_18smem_ptr_flag_bitsILi8EEENST_INS5_IJNSA_ILi8EEESH_EEENS5_IJSH_SC_EEEEEEEvNS4_8identityENS4_23SM90_TMA_LOAD_MULTICASTES1A_vS1B_EENS_8epilogue10collective6detail29Sm90TmaWarpSpecializedAdapterINS1F_15DefaultEpilogueISJ_SK_SK_NS1E_6thread17LinearCombinationISJ_Li1EffLNS1J_9ScaleType4KindE0ELNS_15FloatRoundStyleE2ESJ_EENS1_15EpilogueDefaultEEEEEvvEEEEvNT_6ParamsE,@"STO_CUDA_ENTRY STV_DEFAULT"
_ZN7cutlass13device_kernelINS_4gemm6kernel13GemmUniversalIN4cute5tupleIJiiiiEEENS1_10collective13CollectiveMmaINS1_37MainloopSm90TmaGmmaWarpSpecializedFP8ILi3ENS5_IJNS4_1CILi2EEENSA_ILi1EEESC_EEENS1_35KernelTmaWarpSpecializedCooperativeEEENS5_IJNSA_ILi256EEESG_NSA_ILi32EEEEEENS_12float_e4m3_tENS5_IJlSC_lEEESJ_SK_NS4_8TiledMMAINS4_8MMA_AtomIJNS4_4SM904GMMA31MMA_64x256x32_F32E4M3E4M3_SS_TNILNSO_7ScaleInE1ELSQ_1EEEEEENS4_6LayoutISD_NS5_IJSC_NSA_ILi0EEESU_EEEEENS5_IJNS4_10UnderscoreESX_SX_EEEEENS4_13SM90_TMA_LOADENS4_14ComposedLayoutINS4_7SwizzleILi1ELi4ELi3EEENS4_18smem_ptr_flag_bitsILi8EEENST_INS5_IJNSA_ILi8EEESH_EEENS5_IJSH_SC_EEEEEEEvNS4_8identityENS4_23SM90_TMA_LOAD_MULTICASTES1A_vS1B_EENS_8epilogue10collective6detail29Sm90TmaWarpSpecializedAdapterINS1F_15DefaultEpilogueISJ_SK_SK_NS1E_6thread17LinearCombinationISJ_Li1EffLNS1J_9ScaleType4KindE0ELNS_15FloatRoundStyleE2ESJ_EENS1_15EpilogueDefaultEEEEEvvEEEEvNT_6ParamsE:
[----:B------:R-:W0:Y:S02]  /*0000*/  LDC R1, c[0x0][0x28] ;  /* 0x00000a00ff017b82 */ /* 0x000e240000000800 */
[----:B0-----:R-:W-:Y:S01]  /*0010*/  VIADD R1, R1, 0xfffff988 ;  /* 0xfffff98801017836 */ /* 0x001fe20000000000 */
[----:B------:R-:W0:Y:S01]  /*0020*/  S2R R4, SR_TID.X ;  /* 0x0000000000047919 */ /* 0x000e220000002100 */
[----:B------:R-:W-:Y:S01]  /*0030*/  ELECT P0, URZ, PT ;  /* 0x00000000003f782f */ /* 0x000fe20003800000 */
[----:B------:R-:W-:Y:S01]  /*0040*/  BSSY B0, `(.L_x_0) ;  /* 0x0000015000007945 */ /* 0x000fe20003800000 */
[--C-:B0-----:R-:W-:Y:S02]  /*0050*/  SHF.R.U32.HI R0, RZ, 0x5, R4.reuse ;  /* 0x00000005ff007819 */ /* 0x101fe40000011604 */
[----:B------:R-:W-:-:S03]  /*0060*/  SHF.R.U32.HI R2, RZ, 0x7, R4 ;  /* 0x00000007ff027819 */ /* 0x000fc60000011604 */
[----:B------:R-:W0:Y:S04]  /*0070*/  SHFL.IDX PT, R3, R0, RZ, 0x1f ;  /* 0x00001fff00037589 */ /* 0x000e2800000e0000 */
[----:B------:R-:W1:Y:S01]  /*0080*/  SHFL.IDX PT, R2, R2, RZ, 0x1f ;  /* 0x00001fff02027589 */ /* 0x000e6200000e0000 */
[----:B0-----:R-:W-:Y:S02]  /*0090*/  R2UR UR4, R3 ;  /* 0x00000000030472ca */ /* 0x001fe400000e0000 */
[----:B-1----:R-:W-:-:S11]  /*00a0*/  R2UR UR6, R2 ;  /* 0x00000000020672ca */ /* 0x002fd600000e0000 */
[----:B------:R-:W-:Y:S02]  /*00b0*/  USHF.R.S32.HI UR5, URZ, 0x1f, UR4 ;  /* 0x0000001f3f057899 */ /* 0x000fe40008011404 */
[----:B------:R-:W-:Y:S02]  /*00c0*/  ISETP.NE.OR P0, PT, RZ, UR4, !P0 ;  /* 0x00000004ff007c0c */ /* 0x000fe4000c705670 */
[----:B------:R-:W-:-:S04]  /*00d0*/  ULEA.HI UR5, UR5, UR4, URZ, 0x2 ;  /* 0x0000000405057291 */ /* 0x000fc8000f8f103f */
[----:B------:R-:W-:-:S04]  /*00e0*/  ULOP3.LUT UR5, UR5, 0xfffffffc, URZ, 0xc0, !UPT ;  /* 0xfffffffc05057892 */ /* 0x000fc8000f8ec03f */
[----:B------:R-:W-:-:S03]  /*00f0*/  UIADD3 UR8, UR4, -UR5, URZ ;  /* 0x8000000504087290 */ /* 0x000fc6000fffe03f */
[----:B------:R-:W-:Y:S09]  /*0100*/  @P0 BRA `(.L_x_1) ;  /* 0x0000000000200947 */ /* 0x000ff20003800000 */
[----:B------:R-:W-:Y:S02]  /*0110*/  ULDC.64 UR4, c[0x0][0x198] ;  /* 0x0000660000047ab9 */ /* 0x000fe40000000a00 */
[----:B------:R-:W-:Y:S02]  /*0120*/  UIADD3 UR10, UP0, UR4, 0xf0, URZ ;  /* 0x000000f0040a7890 */ /* 0x000fe4000ff1e03f */
[----:B------:R-:W-:Y:S02]  /*0130*/  UIADD3 UR4, UP1, UR4, 0x1f0, URZ ;  /* 0x000001f004047890 */ /* 0x000fe4000ff3e03f */
[----:B------:R-:W-:Y:S02]  /*0140*/  UIADD3.X UR11, URZ, UR5, URZ, UP0, !UPT ;  /* 0x000000053f0b7290 */ /* 0x000fe400087fe43f */
[----:B------:R-:W-:-:S07]  /*0150*/  UIADD3.X UR5, URZ, UR5, URZ, UP1, !UPT ;  /* 0x000000053f057290 */ /* 0x000fce0008ffe43f */
[----:B------:R0:W-:Y:S02]  /*0160*/  UTMACCTL.PF [UR10] ;  /* 0x000000000a0079b9 */ /* 0x0001e40008040000 */
[----:B------:R0:W-:Y:S02]  /*0170*/  UTMACCTL.PF [UR4] ;  /* 0x00000000040079b9 */ /* 0x0001e40008040000 */
[----:B0-----:R-:W-:Y:S01]  /*0180*/  NOP ;  /* 0x0000000000007918 */ /* 0x001fe20000000000 */
.L_x_1:
[----:B------:R-:W-:Y:S05]  /*0190*/  BSYNC B0 ;  /* 0x0000000000007941 */ /* 0x000fea0003800000 */
.L_x_0:
[----:B------:R-:W0:Y:S01]  /*01a0*/  SHFL.IDX PT, R3, R0, RZ, 0x1f ;  /* 0x00001fff00037589 */ /* 0x000e2200000e0000 */
[----:B------:R-:W-:Y:S01]  /*01b0*/  UISETP.NE.AND UP0, UPT, UR8, 0x3, UPT ;  /* 0x000000030800788c */ /* 0x000fe2000bf05270 */
[----:B------:R-:W-:Y:S01]  /*01c0*/  ISETP.NE.AND P1, PT, RZ, UR6, PT ;  /* 0x00000006ff007c0c */ /* 0x000fe2000bf25270 */
[----:B------:R-:W-:Y:S02]  /*01d0*/  UIADD3 UR10, UR6, -0x1, URZ ;  /* 0xffffffff060a7890 */ /* 0x000fe4000fffe03f */
[----:B------:R-:W-:Y:S02]  /*01e0*/  UISETP.EQ.OR UP0, UPT, UR8, URZ, !UP0 ;  /* 0x0000003f0800728c */ /* 0x000fe4000c702670 */
[----:B------:R-:W-:Y:S02]  /*01f0*/  UISETP.GE.U32.AND UP1, UPT, UR10, 0x2, UPT ;  /* 0x000000020a00788c */ /* 0x000fe4000bf26070 */
[----:B------:R-:W-:-:S04]  /*0200*/  UISETP.EQ.AND UP0, UPT, UR6, URZ, UP0 ;  /* 0x0000003f0600728c */ /* 0x000fc80008702270 */
[----:B------:R-:W-:-:S04]  /*0210*/  USEL UR13, URZ, 0x1, !UP0 ;  /* 0x000000013f0d7887 */ /* 0x000fc8000c000000 */
[----:B------:R-:W-:Y:S01]  /*0220*/  USEL UR13, UR13, 0x2, UP1 ;  /* 0x000000020d0d7887 */ /* 0x000fe20008800000 */
[----:B0-----:R-:W-:-:S13]  /*0230*/  ISETP.NE.AND P0, PT, R3, RZ, PT ;  /* 0x000000ff0300720c */ /* 0x001fda0003f05270 */
[----:B------:R-:W-:Y:S05]  /*0240*/  @P0 BRA `(.L_x_2) ;  /* 0x0000000000500947 */ /* 0x000fea0003800000 */
[----:B------:R-:W0:Y:S01]  /*0250*/  S2UR UR9, SR_CgaCtaId ;  /* 0x00000000000979c3 */ /* 0x000e220000008800 */
[----:B------:R-:W-:Y:S01]  /*0260*/  UMOV UR4, 0x400 ;  /* 0x0000040000047882 */ /* 0x000fe20000000000 */
[----:B------:R-:W-:Y:S01]  /*0270*/  UMOV UR5, 0x1 ;  /* 0x0000000100057882 */ /* 0x000fe20000000000 */
[----:B------:R-:W-:Y:S01]  /*0280*/  UMOV UR6, 0x4 ;  /* 0x0000000400067882 */ /* 0x000fe20000000000 */
[----:B------:R-:W-:Y:S01]  /*0290*/  ELECT P0, URZ, PT ;  /* 0x00000000003f782f */ /* 0x000fe20003800000 */
[----:B------:R-:W-:-:S04]  /*02a0*/  UIADD3 UR6, -UR6, 0x100000, URZ ;  /* 0x0010000006067890 */ /* 0x000fc8000fffe13f */
[----:B------:R-:W-:Y:S02]  /*02b0*/  USHF.L.U32 UR7, UR6, 0xb, URZ ;  /* 0x0000000b06077899 */ /* 0x000fe4000800063f */
[----:B------:R-:W-:Y:S02]  /*02c0*/  USHF.L.U32 UR6, UR6, 0x1, URZ ;  /* 0x0000000106067899 */ /* 0x000fe4000800063f */
[----:B0-----:R-:W-:Y:S02]  /*02d0*/  ULEA UR9, UR9, UR4, 0x18 ;  /* 0x0000000409097291 */ /* 0x001fe4000f8ec03f */
[----:B------:R-:W-:-:S04]  /*02e0*/  UIADD3 UR4, -UR5, 0x100000, URZ ;  /* 0x0010000005047890 */ /* 0x000fc8000fffe13f */
[----:B------:R-:W-:Y:S02]  /*02f0*/  USHF.L.U32 UR5, UR4, 0xb, URZ ;  /* 0x0000000b04057899 */ /* 0x000fe4000800063f */
[----:B------:R-:W-:Y:S01]  /*0300*/  USHF.L.U32 UR4, UR4, 0x1, URZ ;  /* 0x0000000104047899 */ /* 0x000fe2000800063f */
[----:B------:R-:W0:Y:S11]  /*0310*/  FENCE.VIEW.ASYNC.S ;  /* 0x00000000000073c6 */ /* 0x000e360000000000 */
[----:B0-----:R0:W1:Y:S01]  /*0320*/  SYNCS.EXCH.64 URZ, [UR9], UR4 ;  /* 0x00000004093f75b2 */ /* 0x0010620008000100 */
[----:B------:R0:W2:Y:S01]  /*0330*/  SYNCS.EXCH.64 URZ, [UR9+0x18], UR6 ;  /* 0x00001806093f75b2 */ /* 0x0000a20008000100 */
[----:B------:R0:W3:Y:S01]  /*0340*/  SYNCS.EXCH.64 URZ, [UR9+0x8], UR4 ;  /* 0x00000804093f75b2 */ /* 0x0000e20008000100 */
[----:B------:R0:W4:Y:S01]  /*0350*/  SYNCS.EXCH.64 URZ, [UR9+0x20], UR6 ;  /* 0x00002006093f75b2 */ /* 0x0001220008000100 */
[----:B------:R0:W0:Y:S01]  /*0360*/  SYNCS.EXCH.64 URZ, [UR9+0x10], UR4 ;  /* 0x00001004093f75b2 */ /* 0x0000220008000100 */
[----:B------:R0:W0:Y:S01]  /*0370*/  SYNCS.EXCH.64 URZ, [UR9+0x28], UR6 ;  /* 0x00002806093f75b2 */ /* 0x0000220008000100 */
[----:B------:R-:W-:Y:S01]  /*0380*/  NOP ;  /* 0x0000000000007918 */ /* 0x000fe20000000000 */
.L_x_2:
[----:B------:R-:W-:Y:S01]  /*0390*/  SHF.R.S32.HI R2, RZ, 0x1f, R4 ;  /* 0x0000001fff027819 */ /* 0x000fe20000011404 */
[----:B------:R-:W5:Y:S01]  /*03a0*/  SHFL.IDX PT, R0, R0, RZ, 0x1f ;  /* 0x00001fff00007589 */ /* 0x000f6200000e0000 */
[----:B0-----:R-:W0:Y:S01]  /*03b0*/  S2UR UR9, SR_CTAID.X ;  /* 0x00000000000979c3 */ /* 0x001e220000002500 */
[----:B------:R-:W-:Y:S02]  /*03c0*/  ELECT P0, URZ, PT ;  /* 0x00000000003f782f */ /* 0x000fe40003800000 */
[----:B------:R-:W-:Y:S01]  /*03d0*/  LEA.HI R2, R2, R4, RZ, 0x7 ;  /* 0x0000000402027211 */ /* 0x000fe200078f38ff */
[----:B------:R-:W-:Y:S01]  /*03e0*/  ULDC UR4, c[0x0][0x150] ;  /* 0x0000540000047ab9 */ /* 0x000fe20000000800 */
[----:B------:R-:W-:Y:S01]  /*03f0*/  SHF.R.S32.HI R6, RZ, 0x1f, R3 ;  /* 0x0000001fff067819 */ /* 0x000fe20000011403 */
[----:B------:R-:W-:Y:S01]  /*0400*/  NOP ;  /* 0x0000000000007918 */ /* 0x000fe20000000000 */
[----:B------:R-:W-:Y:S01]  /*0410*/  LOP3.LUT R2, R2, 0xffffff80, RZ, 0xc0, !PT ;  /* 0xffffff8002027812 */ /* 0x000fe200078ec0ff */
[----:B------:R-:W-:Y:S01]  /*0420*/  NOP ;  /* 0x0000000000007918 */ /* 0x000fe20000000000 */
[----:B------:R-:W-:Y:S01]  /*0430*/  LEA.HI R6, R6, R3, RZ, 0x2 ;  /* 0x0000000306067211 */ /* 0x000fe200078f10ff */
[----:B------:R-:W1:Y:S02]  /*0440*/  LDC R8, c[0x0][0x144] ;  /* 0x00005100ff087b82 */ /* 0x000e640000000800 */
[----:B------:R-:W-:Y:S01]  /*0450*/  IMAD.IADD R4, R4, 0x1, -R2 ;  /* 0x0000000104047824 */ /* 0x000fe200078e0a02 */
[----:B------:R-:W-:Y:S01]  /*0460*/  LOP3.LUT R6, R6, 0x3ffffffc, RZ, 0xc0, !PT ;  /* 0x3ffffffc06067812 */ /* 0x000fe200078ec0ff */
[----:B------:R-:W2:Y:S03]  /*0470*/  S2R R2, SR_CTAID.Y ;  /* 0x0000000000027919 */ /* 0x000ea60000002600 */
[----:B------:R-:W-:Y:S01]  /*0480*/  SHF.R.S32.HI R5, RZ, 0x1f, R4 ;  /* 0x0000001fff057819 */ /* 0x000fe20000011404 */
[----:B------:R-:W-:Y:S01]  /*0490*/  IMAD.IADD R6, R3, 0x1, -R6 ;  /* 0x0000000103067824 */ /* 0x000fe200078e0a06 */
[----:B------:R-:W3:Y:S02]  /*04a0*/  LDC R13, c[0x0][0x148] ;  /* 0x00005200ff0d7b82 */ /* 0x000ee40000000800 */
[----:B------:R-:W-:-:S02]  /*04b0*/  LEA.HI R5, R5, R4, RZ, 0x3 ;  /* 0x0000000405057211 */ /* 0x000fc400078f18ff */
[----:B-----5:R-:W-:Y:S02]  /*04c0*/  ISETP.NE.OR P0, PT, R0, RZ, !P0 ;  /* 0x000000ff0000720c */ /* 0x020fe40004705670 */
[--C-:B------:R-:W-:Y:S02]  /*04d0*/  SHF.R.S32.HI R0, RZ, 0x3, R5.reuse ;  /* 0x00000003ff007819 */ /* 0x100fe40000011405 */
[----:B------:R-:W-:Y:S02]  /*04e0*/  SHF.R.S32.HI R5, RZ, 0x1f, R5 ;  /* 0x0000001fff057819 */ /* 0x000fe40000011405 */
[----:B0-----:R-:W-:Y:S02]  /*04f0*/  I2FP.F32.U32 R7, UR9 ;  /* 0x0000000900077c45 */ /* 0x001fe40008201000 */
[----:B------:R-:W-:-:S03]  /*0500*/  LEA.HI R5, R5, R0, RZ, 0x2 ;  /* 0x0000000005057211 */ /* 0x000fc600078f10ff */
[----:B------:R-:W-:Y:S01]  /*0510*/  FMUL R7, R7, UR4 ;  /* 0x0000000407077c20 */ /* 0x000fe20008400000 */
[----:B------:R-:W-:Y:S01]  /*0520*/  LOP3.LUT R5, R5, 0xfffffffc, RZ, 0xc0, !PT ;  /* 0xfffffffc05057812 */ /* 0x000fe200078ec0ff */
[----:B------:R-:W-:Y:S01]  /*0530*/  VOTEU.ALL UP0, P0 ;  /* 0x00000000003f7886 */ /* 0x000fe20000000000 */
[----:B------:R-:W-:Y:S01]  /*0540*/  ULDC UR4, c[0x0][0x154] ;  /* 0x0000550000047ab9 */ /* 0x000fe20000000800 */
[----:B------:R-:W-:Y:S02]  /*0550*/  VOTEU.ALL UP1, P0 ;  /* 0x00000000003f7886 */ /* 0x000fe40000020000 */
[----:B------:R-:W0:Y:S01]  /*0560*/  F2I.U32.TRUNC.NTZ R7, R7 ;  /* 0x0000000700077305 */ /* 0x000e22000020f000 */
[----:B------:R-:W-:Y:S01]  /*0570*/  IMAD.IADD R5, R0, 0x1, -R5 ;  /* 0x0000000100057824 */ /* 0x000fe200078e0a05 */
[----:B------:R-:W5:Y:S01]  /*0580*/  @!UP0 S2UR UR7, SR_CgaCtaId ;  /* 0x00000000000789c3 */ /* 0x000f620000008800 */
[----:B------:R-:W-:Y:S02]  /*0590*/  @!UP0 UMOV UR6, 0x400 ;  /* 0x0000040000068882 */ /* 0x000fe40000000000 */
[----:B------:R-:W-:Y:S01]  /*05a0*/  IMAD R5, R6, 0x4, R5 ;  /* 0x0000000406057824 */ /* 0x000fe200078e0205 */
[----:B--2---:R-:W-:-:S04]  /*05b0*/  I2FP.F32.U32 R6, R2 ;  /* 0x0000000200067245 */ /* 0x004fc80000201000 */
[----:B------:R-:W-:Y:S01]  /*05c0*/  LEA.HI R0, R5, R5, RZ, 0x1 ;  /* 0x0000000505007211 */ /* 0x000fe200078f08ff */
[----:B------:R-:W-:Y:S01]  /*05d0*/  FMUL R6, R6, UR4 ;  /* 0x0000000406067c20 */ /* 0x000fe20008400000 */
[----:B------:R-:W-:Y:S02]  /*05e0*/  UMOV UR4, 0x20 ;  /* 0x0000002000047882 */ /* 0x000fe40000000000 */
[----:B------:R-:W-:Y:S01]  /*05f0*/  LOP3.LUT R0, R0, 0xfffffffe, RZ, 0xc0, !PT ;  /* 0xfffffffe00007812 */ /* 0x000fe200078ec0ff */
[----:B0-----:R-:W-:Y:S01]  /*0600*/  IMAD.MOV R11, RZ, RZ, -R7 ;  /* 0x000000ffff0b7224 */ /* 0x001fe200078e0a07 */
[----:B------:R-:W-:-:S04]  /*0610*/  @!UP0 UIADD3 UR4, -UR4, 0x100000, URZ ;  /* 0x0010000004048890 */ /* 0x000fc8000fffe13f */
[----:B------:R-:W-:Y:S02]  /*0620*/  @!UP0 USHF.L.U32 UR5, UR4, 0xb, URZ ;  /* 0x0000000b04058899 */ /* 0x000fe4000800063f */
[----:B------:R-:W-:Y:S01]  /*0630*/  @!UP0 USHF.L.U32 UR4, UR4, 0x1, URZ ;  /* 0x0000000104048899 */ /* 0x000fe2000800063f */
[----:B------:R-:W0:Y:S01]  /*0640*/  F2I.U32.TRUNC.NTZ R6, R6 ;  /* 0x0000000600067305 */ /* 0x000e22000020f000 */
[----:B------:R-:W2:Y:S01]  /*0650*/  LDC R7, c[0x0][0x140] ;  /* 0x00005000ff077b82 */ /* 0x000ea20000000800 */
[----:B-1----:R-:W-:Y:S02]  /*0660*/  IMAD R11, R8, R11, UR9 ;  /* 0x00000009080b7e24 */ /* 0x002fe4000f8e020b */
[----:B------:R-:W-:-:S05]  /*0670*/  IMAD.IADD R0, R5, 0x1, -R0 ;  /* 0x0000000105007824 */ /* 0x000fca00078e0a00 */
[----:B------:R-:W-:Y:S01]  /*0680*/  ISETP.NE.AND P2, PT, R0, R11, PT ;  /* 0x0000000b0000720c */ /* 0x000fe20003f45270 */
[C---:B------:R-:W-:Y:S01]  /*0690*/  IMAD.SHL.U32 R0, R5.reuse, 0x4, RZ ;  /* 0x0000000405007824 */ /* 0x040fe200078e00ff */
[----:B-----5:R-:W-:Y:S01]  /*06a0*/  @!UP0 ULEA UR6, UR7, UR6, 0x18 ;  /* 0x0000000607068291 */ /* 0x020fe2000f8ec03f */
[----:B------:R-:W-:Y:S01]  /*06b0*/  VOTEU.ALL UP0, P0 ;  /* 0x00000000003f7886 */ /* 0x000fe20000000000 */
[----:B------:R-:W-:Y:S01]  /*06c0*/  LOP3.LUT P0, RZ, R4, 0x7, RZ, 0xc0, !PT ;  /* 0x0000000704ff7812 */ /* 0x000fe2000780c0ff */
[----:B0-----:R-:W-:Y:S01]  /*06d0*/  IMAD.MOV R12, RZ, RZ, -R6 ;  /* 0x000000ffff0c7224 */ /* 0x001fe200078e0a06 */
[----:B------:R-:W-:-:S03]  /*06e0*/  LOP3.LUT R9, R5, 0xc, R0, 0x78, !PT ;  /* 0x0000000c05097812 */ /* 0x000fc600078e7800 */
[----:B---3--:R-:W-:Y:S01]  /*06f0*/  IMAD R5, R13, R12, R2 ;  /* 0x0000000c0d057224 */ /* 0x008fe200078e0202 */
[C---:B------:R-:W-:Y:S01]  /*0700*/  ISETP.LT.U32.AND P0, PT, R9.reuse, 0x2, !P0 ;  /* 0x000000020900780c */ /* 0x040fe20004701070 */
[----:B------:R0:W-:Y:S02]  /*0710*/  STL [R1+0x45c], R9 ;  /* 0x00045c0901007387 */ /* 0x0001e40000100800 */
[----:B------:R-:W-:Y:S02]  /*0720*/  @P2 LEA.HI R0, R9, R9, RZ, 0x1 ;  /* 0x0000000909002211 */ /* 0x000fe400078f08ff */
[----:B------:R-:W1:Y:S02]  /*0730*/  FENCE.VIEW.ASYNC.S ;  /* 0x00000000000073c6 */ /* 0x000e640000000000 */
[----:B-1----:R0:W1:Y:S01]  /*0740*/  @!UP0 SYNCS.EXCH.64 URZ, [UR6+0x40], UR4 ;  /* 0x00004004063f85b2 */ /* 0x0020620008000100 */
[----:B--2---:R-:W-:Y:S02]  /*0750*/  ISETP.EQ.U32.AND P5, PT, R7, 0x1, PT ;  /* 0x000000010700780c */ /* 0x004fe40003fa2070 */
[----:B------:R-:W-:-:S04]  /*0760*/  @P2 SHF.R.S32.HI R0, RZ, 0x1, R0 ;  /* 0x00000001ff002819 */ /* 0x000fc80000011400 */
[----:B------:R-:W-:Y:S01]  /*0770*/  @P2 ISETP.NE.AND P3, PT, R0, R5, PT ;  /* 0x000000050000220c */ /* 0x000fe20003f65270 */
[----:B------:R-:W-:Y:S01]  /*0780*/  IMAD.MOV.U32 R0, RZ, RZ, 0x1 ;  /* 0x00000001ff007424 */ /* 0x000fe200078e00ff */
[----:B------:R-:W-:Y:S02]  /*0790*/  SEL R5, RZ, 0x1, !P0 ;  /* 0x00000001ff057807 */ /* 0x000fe40004000000 */
[----:B------:R-:W-:-:S04]  /*07a0*/  @P2 SEL R0, RZ, 0x1, P3 ;  /* 0x00000001ff002807 */ /* 0x000fc80001800000 */
[----:B------:R-:W-:Y:S01]  /*07b0*/  LOP3.LUT R0, R0, R5, RZ, 0xc0, !PT ;  /* 0x0000000500007212 */ /* 0x000fe200078ec0ff */
[----:B------:R0:W2:Y:S01]  /*07c0*/  @!UP1 SYNCS.EXCH.64 URZ, [UR6+0x48], UR4 ;  /* 0x00004804063f95b2 */ /* 0x0000a20008000100 */
[----:B------:R-:W-:-:S03]  /*07d0*/  NOP ;  /* 0x0000000000007918 */ /* 0x000fc60000000000 */
[----:B------:R0:W-:Y:S01]  /*07e0*/  STL [R1+0x458], R0 ;  /* 0x0004580001007387 */ /* 0x0001e20000100800 */
[----:B-1----:R-:W-:Y:S05]  /*07f0*/  @!P5 BRA `(.L_x_3) ;  /* 0x000000000008d947 */ /* 0x002fea0003800000 */
[----:B--2-4-:R-:W-:Y:S01]  /*0800*/  UCGABAR_ARV ;  /* 0x00000000000079c7 */ /* 0x014fe20008000000 */
[----:B------:R-:W-:Y:S05]  /*0810*/  BRA `(.L_x_4) ;  /* 0x0000000000047947 */ /* 0x000fea0003800000 */
.L_x_3:
[----:B--2-4-:R-:W-:Y:S01]  /*0820*/  NOP ;  /* 0x0000000000007918 */ /* 0x014fe20000000000 */
.L_x_4:
[----:B0-----:R-:W0:Y:S01]  /*0830*/  LDC R0, c[0x0][0x65c] ;  /* 0x00019700ff007b82 */ /* 0x001e220000000800 */
[----:B------:R-:W-:Y:S02]  /*0840*/  IMAD.U32 R4, RZ, RZ, UR9 ;  /* 0x00000009ff047e24 */ /* 0x000fe4000f8e00ff */
[----:B------:R-:W-:Y:S01]  /*0850*/  IMAD.MOV.U32 R5, RZ, RZ, RZ ;  /* 0x000000ffff057224 */ /* 0x000fe200078e00ff */
[----:B0-----:R-:W-:-:S13]  /*0860*/  ISETP.NE.AND P4, PT, R0, 0x1, PT ;  /* 0x000000010000780c */ /* 0x001fda0003f85270 */
[----:B------:R-:W0:Y:S01]  /*0870*/  @P4 LDC R7, c[0x0][0x10] ;  /* 0x00000400ff074b82 */ /* 0x000e220000000800 */
[----:B------:R-:W-:Y:S02]  /*0880*/  @P4 IMAD.MOV.U32 R3, RZ, RZ, RZ ;  /* 0x000000ffff034224 */ /* 0x000fe400078e00ff */
[----:B------:R-:W-:-:S05]  /*0890*/  @P4 IMAD.MOV.U32 R15, RZ, RZ, RZ ;  /* 0x000000ffff0f4224 */ /* 0x000fca00078e00ff */
[----:B------:R-:W1:Y:S01]  /*08a0*/  @!P4 LDC R9, c[0x0][0xc] ;  /* 0x00000300ff09cb82 */ /* 0x000e620000000800 */
[----:B0-----:R-:W-:-:S04]  /*08b0*/  @P4 IMAD.WIDE.U32 R6, R7, UR9, R2 ;  /* 0x0000000907064c25 */ /* 0x001fc8000f8e0002 */
[----:B------:R-:W-:Y:S02]  /*08c0*/  @P4 IMAD.MOV.U32 R8, RZ, RZ, R6 ;  /* 0x000000ffff084224 */ /* 0x000fe400078e0006 */
[----:B------:R-:W-:Y:S02]  /*08d0*/  @P4 IMAD.IADD R16, R7, 0x1, R15 ;  /* 0x0000000107104824 */ /* 0x000fe400078e020f */
[----:B-1----:R-:W-:-:S04]  /*08e0*/  @!P4 IMAD.WIDE.U32 R4, R2, R9, R4 ;  /* 0x000000090204c225 */ /* 0x002fc800078e0004 */
[----:B------:R-:W-:Y:S02]  /*08f0*/  @!P4 IMAD.MOV.U32 R8, RZ, RZ, R4 ;  /* 0x000000ffff08c224 */ /* 0x000fe400078e0004 */
[----:B------:R-:W-:-:S03]  /*0900*/  @!P4 IMAD.MOV.U32 R16, RZ, RZ, R5 ;  /* 0x000000ffff10c224 */ /* 0x000fc600078e0005 */
[----:B------:R0:W-:Y:S04]  /*0910*/  STL [R1+0x464], R8 ;  /* 0x0004640801007387 */ /* 0x0001e80000100800 */
[----:B------:R0:W-:Y:S01]  /*0920*/  STL [R1+0x460], R16 ;  /* 0x0004601001007387 */ /* 0x0001e20000100800 */
[----:B------:R-:W-:Y:S05]  /*0930*/  @!P5 BRA `(.L_x_5) ;  /* 0x00000000000cd947 */ /* 0x000fea0003800000 */
[----:B------:R-:W-:Y:S01]  /*0940*/  UCGABAR_WAIT ;  /* 0x0000000000007dc7 */ /* 0x000fe20008000000 */
[----:B------:R-:W-:Y:S01]  /*0950*/  CCTL.IVALL ;  /* 0x00000000ff00798f */ /* 0x000fe20002000000 */
[----:B------:R-:W-:Y:S05]  /*0960*/  BRA `(.L_x_6) ;  /* 0x0000000000047947 */ /* 0x000fea0003800000 */
.L_x_5:
[----:B------:R-:W-:Y:S06]  /*0970*/  BAR.SYNC.DEFER_BLOCKING 0x0 ;  /* 0x0000000000007b1d */ /* 0x000fec0000010000 */
.L_x_6:
[----:B------:R-:W-:Y:S05]  /*0980*/  @!P1 BRA `(.L_x_7) ;  /* 0x0000021400649947 */ /* 0x000fea0003800000 */
[----:B------:R-:W-:-:S06]  /*0990*/  UISETP.GT.U32.AND UP0, UPT, UR10, 0x1, UPT ;  /* 0x000000010a00788c */ /* 0x000fcc000bf04070 */
[----:B------:R-:W-:-:S13]  /*09a0*/  PLOP3.LUT P0, PT, PT, PT, UP0, 0x80, 0x0 ;  /* 0x000000000000781c */ /* 0x000fda0003f0f008 */
[----:B------:R-:W-:Y:S05]  /*09b0*/  @P0 EXIT ;  /* 0x000000000000094d */ /* 0x000fea0003800000 */
[----:B------:R-:W-:Y:S01]  /*09c0*/  IMAD.MOV.U32 R5, RZ, RZ, -0x1 ;  /* 0xffffffffff057424 */ /* 0x000fe200078e00ff */
[----:B------:R-:W-:Y:S01]  /*09d0*/  ULDC.64 UR4, c[0x0][0x650] ;  /* 0x0001940000047ab9 */ /* 0x000fe20000000a00 */
[----:B------:R-:W-:Y:S01]  /*09e0*/  IMAD.MOV.U32 R4, RZ, RZ, -0x1 ;  /* 0xffffffffff047424 */ /* 0x000fe200078e00ff */
[----:B------:R-:W-:Y:S01]  /*09f0*/  ISETP.GE.U32.AND P0, PT, R8, UR4, PT ;  /* 0x0000000408007c0c */ /* 0x000fe2000bf06070 */
[----:B------:R-:W-:Y:S01]  /*0a00*/  UMOV UR10, 0xffffffff ;  /* 0xffffffff000a7882 */ /* 0x000fe20000000000 */
[----:B------:R1:W-:Y:S01]  /*0a10*/  STL [R1+0x46c], R5 ;  /* 0x00046c0501007387 */ /* 0x0003e20000100800 */
[----:B------:R-:W-:Y:S02]  /*0a20*/  PRMT R0, RZ, 0x7610, R0 ;  /* 0x00007610ff007816 */ /* 0x000fe40000000000 */
[----:B------:R-:W-:Y:S01]  /*0a30*/  ISETP.GE.U32.AND.EX P0, PT, R16, UR5, PT, P0 ;  /* 0x0000000510007c0c */ /* 0x000fe2000bf06100 */
[----:B------:R1:W-:-:S12]  /*0a40*/  STL [R1+0x468], R4 ;  /* 0x0004680401007387 */ /* 0x0003d80000100800 */
[----:B-1----:R-:W-:Y:S05]  /*0a50*/  @P0 BRA `(.L_x_8) ;  /* 0x00000004003c0947 */ /* 0x002fea0003800000 */
[----:B------:R-:W-:Y:S01]  /*0a60*/  ULDC.64 UR14, c[0x0][0x628] ;  /* 0x00018a00000e7ab9 */ /* 0x000fe20000000a00 */
[----:B------:R-:W1:Y:S01]  /*0a70*/  LDC.64 R6, c[0x0][0x620] ;  /* 0x00018800ff067b82 */ /* 0x000e620000000a00 */
[----:B------:R-:W-:Y:S01]  /*0a80*/  ISETP.NE.U32.AND P0, PT, RZ, UR14, PT ;  /* 0x0000000eff007c0c */ /* 0x000fe2000bf05070 */
[----:B------:R-:W-:Y:S01]  /*0a90*/  ULDC UR11, c[0x0][0x630] ;  /* 0x00018c00000b7ab9 */ /* 0x000fe20000000800 */
[----:B------:R-:W-:Y:S02]  /*0aa0*/  R2UR UR4, R8 ;  /* 0x00000000080472ca */ /* 0x000fe400000e0000 */
[----:B------:R-:W-:Y:S02]  /*0ab0*/  ISETP.NE.AND.EX P0, PT, RZ, UR15, PT, P0 ;  /* 0x0000000fff007c0c */ /* 0x000fe4000bf05300 */
[----:B------:R-:W-:-:S11]  /*0ac0*/  R2UR UR5, R16 ;  /* 0x00000000100572ca */ /* 0x000fd600000e0000 */
[----:B------:R-:W-:Y:S05]  /*0ad0*/  @!P0 BRA `(.L_x_9) ;  /* 0x0000000000308947 */ /* 0x000fea0003800000 */
[----:B------:R-:W-:Y:S01]  /*0ae0*/  R2UR UR4, R8 ;  /* 0x00000000080472ca */ /* 0x000fe200000e0000 */
[----:B------:R-:W-:Y:S01]  /*0af0*/  ULDC UR8, c[0x0][0x634] ;  /* 0x00018d0000087ab9 */ /* 0x000fe20000000800 */
[----:B------:R-:W-:-:S11]  /*0b00*/  R2UR UR10, R16 ;  /* 0x00000000100a72ca */ /* 0x000fd600000e0000 */
[----:B------:R-:W-:-:S04]  /*0b10*/  UIADD3 UR8, UP0, UR4, UR8, URZ ;  /* 0x0000000804087290 */ /* 0x000fc8000ff1e03f */
[----:B------:R-:W-:-:S04]  /*0b20*/  UIADD3.X UR10, URZ, UR10, URZ, UP0, !UPT ;  /* 0x0000000a3f0a7290 */ /* 0x000fc800087fe43f */
[----:B------:R-:W-:-:S04]  /*0b30*/  UIMAD.WIDE.U32 UR4, UR10, UR14, URZ ;  /* 0x0000000e0a0472a5 */ /* 0x000fc8000f8e003f */
[----:B------:R-:W-:Y:S02]  /*0b40*/  UIMAD.WIDE.U32 UR6, UP0, UR8, UR15, UR4 ;  /* 0x0000000f080672a5 */ /* 0x000fe4000f800004 */
[----:B------:R-:W-:Y:S02]  /*0b50*/  UIMAD.WIDE.U32 UR4, UR8, UR14, URZ ;  /* 0x0000000e080472a5 */ /* 0x000fe4000f8e003f */
[----:B------:R-:W-:Y:S02]  /*0b60*/  UIADD3.X UR9, URZ, URZ, URZ, UP0, !UPT ;  /* 0x0000003f3f097290 */ /* 0x000fe400087fe43f */
[----:B------:R-:W-:Y:S01]  /*0b70*/  UIADD3 URZ, UP0, UR5, UR6, URZ ;  /* 0x00000006053f7290 */ /* 0x000fe2000ff1e03f */
[----:B------:R-:W-:-:S03]  /*0b80*/  UMOV UR8, UR7 ;  /* 0x0000000700087c82 */ /* 0x000fc60008000000 */
[----:B------:R-:W-:-:S12]  /*0b90*/  UIMAD.WIDE.U32.X UR4, UR10, UR15, UR8, UP0 ;  /* 0x0000000f0a0472a5 */ /* 0x000fd800080e0408 */
.L_x_9:
[----:B------:R-:W-:Y:S01]  /*0ba0*/  USHF.R.U64 UR10, UR4, UR11, UR5 ;  /* 0x0000000b040a7299 */ /* 0x000fe20008001205 */
[----:B------:R-:W2:Y:S01]  /*0bb0*/  LDC.64 R20, c[0x0][0x640] ;  /* 0x00019000ff147b82 */ /* 0x000ea20000000a00 */
[----:B------:R-:W-:Y:S01]  /*0bc0*/  USHF.R.U32.HI UR4, URZ, UR11, UR5 ;  /* 0x0000000b3f047299 */ /* 0x000fe20008011605 */
[----:B------:R-:W-:Y:S02]  /*0bd0*/  IMAD.MOV.U32 R4, RZ, RZ, R8 ;  /* 0x000000ffff047224 */ /* 0x000fe400078e0008 */
[----:B------:R-:W-:Y:S01]  /*0be0*/  IMAD R12, R13, R12, R2 ;  /* 0x0000000c0d0c7224 */ /* 0x000fe200078e0202 */
[----:B------:R-:W-:Y:S01]  /*0bf0*/  IADD3 R3, P0, RZ, -UR10, RZ ;  /* 0x8000000aff037c10 */ /* 0x000fe2000ff1e0ff */
[----:B------:R-:W-:Y:S02]  /*0c00*/  IMAD.MOV.U32 R13, RZ, RZ, 0x1 ;  /* 0x00000001ff0d7424 */ /* 0x000fe400078e00ff */
[----:B------:R-:W3:Y:S02]  /*0c10*/  LDC R10, c[0x0][0x618] ;  /* 0x00018600ff0a7b82 */ /* 0x000ee40000000800 */
[----:B------:R-:W-:-:S04]  /*0c20*/  IMAD.X R5, RZ, RZ, ~UR4, P0 ;  /* 0x80000004ff057e24 */ /* 0x000fc800080e06ff */
[-C--:B-1----:R-:W-:Y:S02]  /*0c30*/  IMAD R0, R5, R6.reuse, RZ ;  /* 0x0000000605007224 */ /* 0x082fe400078e02ff */
[----:B------:R-:W1:Y:S01]  /*0c40*/  LDC R14, c[0x0][0x608] ;  /* 0x00018200ff0e7b82 */ /* 0x000e620000000800 */
[----:B------:R-:W-:Y:S02]  /*0c50*/  IMAD.MOV.U32 R5, RZ, RZ, R16 ;  /* 0x000000ffff057224 */ /* 0x000fe400078e0010 */
[----:B------:R-:W-:-:S05]  /*0c60*/  IMAD.WIDE.U32 R4, R3, R6, R4 ;  /* 0x0000000603047225 */ /* 0x000fca00078e0004 */
[----:B------:R-:W4:Y:S01]  /*0c70*/  LDC R18, c[0x0][0x658] ;  /* 0x00019600ff127b82 */ /* 0x000f220000000800 */
[----:B------:R-:W-:Y:S01]  /*0c80*/  IMAD R3, R3, R7, R0 ;  /* 0x0000000703037224 */ /* 0x000fe200078e0200 */
[----:B--2---:R-:W-:-:S03]  /*0c90*/  ISETP.NE.U32.AND P0, PT, R20, RZ, PT ;  /* 0x000000ff1400720c */ /* 0x004fc60003f05070 */
[----:B------:R-:W-:Y:S01]  /*0ca0*/  IMAD.IADD R3, R5, 0x1, R3 ;  /* 0x0000000105037824 */ /* 0x000fe200078e0203 */
[----:B------:R-:W-:Y:S01]  /*0cb0*/  ISETP.NE.AND.EX P0, PT, R21, RZ, PT, P0 ;  /* 0x000000ff1500720c */ /* 0x000fe20003f05300 */
[----:B------:R-:W-:Y:S01]  /*0cc0*/  IMAD.MOV.U32 R5, RZ, RZ, -0x1 ;  /* 0xffffffffff057424 */ /* 0x000fe200078e00ff */
[----:B0-----:R-:W0:Y:S02]  /*0cd0*/  LDC R16, c[0x0][0x600] ;  /* 0x00018000ff107b82 */ /* 0x001e240000000800 */
[-CC-:B---3--:R-:W-:Y:S02]  /*0ce0*/  SHF.R.U64 R8, R4, R10.reuse, R3.reuse ;  /* 0x0000000a04087219 */ /* 0x188fe40000001203 */
[----:B------:R-:W-:-:S04]  /*0cf0*/  SHF.R.U32.HI R3, RZ, R10, R3 ;  /* 0x0000000aff037219 */ /* 0x000fc80000011603 */
[----:B------:R-:W2:Y:S01]  /*0d00*/  LDC R15, c[0x0][0x648] ;  /* 0x00019200ff0f7b82 */ /* 0x000ea20000000800 */
[-CC-:B-1----:R-:W-:Y:S02]  /*0d10*/  SHF.R.U64 R23, R8, R14.reuse, R3.reuse ;  /* 0x0000000e08177219 */ /* 0x182fe40000001203 */
[----:B------:R-:W-:-:S05]  /*0d20*/  SHF.R.U32.HI R3, RZ, R14, R3 ;  /* 0x0000000eff037219 */ /* 0x000fca0000011603 */
[----:B------:R-:W1:Y:S01]  /*0d30*/  LDC R17, c[0x0][0x638] ;  /* 0x00018e00ff117b82 */ /* 0x000e620000000800 */
[-CC-:B----4-:R-:W-:Y:S02]  /*0d40*/  SHF.R.U64 R10, R23, R18.reuse, R3.reuse ;  /* 0x00000012170a7219 */ /* 0x190fe40000001203 */
[-C--:B------:R-:W-:Y:S02]  /*0d50*/  SHF.L.U32 R0, R5, R18.reuse, RZ ;  /* 0x0000001205007219 */ /* 0x080fe400000006ff */
[----:B------:R-:W-:Y:S01]  /*0d60*/  SHF.R.U32.HI R3, RZ, R18, R3 ;  /* 0x00000012ff037219 */ /* 0x000fe20000011603 */
[----:B------:R-:W-:Y:S01]  /*0d70*/  IMAD.MOV.U32 R2, RZ, RZ, R10 ;  /* 0x000000ffff027224 */ /* 0x000fe200078e000a */
[----:B------:R-:W-:Y:S01]  /*0d80*/  LOP3.LUT R0, RZ, R0, RZ, 0x33, !PT ;  /* 0x00000000ff007212 */ /* 0x000fe200078e33ff */
[----:B------:R-:W3:Y:S01]  /*0d90*/  LDC R19, c[0x0][0x610] ;  /* 0x00018400ff137b82 */ /* 0x000ee20000000800 */
[----:B------:R-:W-:Y:S05]  /*0da0*/  @!P0 BRA `(.L_x_10) ;  /* 0x0000000000288947 */ /* 0x000fea0003800000 */
[----:B------:R-:W4:Y:S02]  /*0db0*/  LDC R7, c[0x0][0x64c] ;  /* 0x00019300ff077b82 */ /* 0x000f240000000800 */
[----:B----4-:R-:W-:-:S05]  /*0dc0*/  IADD3 R7, P0, R10, R7, RZ ;  /* 0x000000070a077210 */ /* 0x010fca0007f1e0ff */
[----:B------:R-:W-:-:S04]  /*0dd0*/  IMAD.X R9, RZ, RZ, R3, P0 ;  /* 0x000000ffff097224 */ /* 0x000fc800000e0603 */
[----:B------:R-:W-:-:S04]  /*0de0*/  IMAD.WIDE.U32 R2, R9, R20, RZ ;  /* 0x0000001409027225 */ /* 0x000fc800078e00ff */
[----:B------:R-:W-:-:S04]  /*0df0*/  IMAD.WIDE.U32 R4, P0, R7, R21, R2 ;  /* 0x0000001507047225 */ /* 0x000fc80007800002 */
[----:B------:R-:W-:-:S04]  /*0e00*/  IMAD.WIDE.U32 R2, R7, R20, RZ ;  /* 0x0000001407027225 */ /* 0x000fc800078e00ff */
[----:B------:R-:W-:Y:S01]  /*0e10*/  IMAD.X R7, RZ, RZ, RZ, P0 ;  /* 0x000000ffff077224 */ /* 0x000fe200000e06ff */
[----:B------:R-:W-:Y:S01]  /*0e20*/  IADD3 RZ, P0, R3, R4, RZ ;  /* 0x0000000403ff7210 */ /* 0x000fe20007f1e0ff */
[----:B------:R-:W-:-:S04]  /*0e30*/  IMAD.MOV.U32 R6, RZ, RZ, R5 ;  /* 0x000000ffff067224 */ /* 0x000fc800078e0005 */
[----:B------:R-:W-:-:S08]  /*0e40*/  IMAD.WIDE.U32.X R2, R9, R21, R6, P0 ;  /* 0x0000001509027225 */ /* 0x000fd000000e0406 */
.L_x_10:
[----:B--2---:R-:W-:Y:S01]  /*0e50*/  SHF.R.U64 R4, R2, R15, R3 ;  /* 0x0000000f02047219 */ /* 0x004fe20000001203 */
[----:B0-----:R-:W-:Y:S01]  /*0e60*/  VIADD R5, R16, 0xffffffff ;  /* 0xffffffff10057836 */ /* 0x001fe20000000000 */
[----:B------:R-:W-:Y:S02]  /*0e70*/  SHF.L.U32 R2, R13, R18, RZ ;  /* 0x000000120d027219 */ /* 0x000fe400000006ff */
[----:B------:R-:W-:Y:S01]  /*0e80*/  LOP3.LUT R3, R23, R0, RZ, 0xc0, !PT ;  /* 0x0000000017037212 */ /* 0x000fe200078ec0ff */
[----:B------:R-:W-:Y:S01]  /*0e90*/  IMAD.MOV R6, RZ, RZ, -R4 ;  /* 0x000000ffff067224 */ /* 0x000fe200078e0a04 */
[----:B------:R-:W-:Y:S02]  /*0ea0*/  SEL R0, R11, R12, !P4 ;  /* 0x0000000c0b007207 */ /* 0x000fe40006000000 */
[----:B------:R-:W-:Y:S01]  /*0eb0*/  LOP3.LUT R5, R8, R5, RZ, 0xc0, !PT ;  /* 0x0000000508057212 */ /* 0x000fe200078ec0ff */
[----:B------:R-:W-:Y:S02]  /*0ec0*/  IMAD R7, R2, R4, R3 ;  /* 0x0000000402077224 */ /* 0x000fe400078e0203 */
[----:B-1----:R-:W-:-:S02]  /*0ed0*/  IMAD R3, R6, R17, R10 ;  /* 0x0000001106037224 */ /* 0x002fc400078e020a */
[----:B---3--:R-:W-:Y:S02]  /*0ee0*/  IMAD R2, R7, R19, R0 ;  /* 0x0000001307027224 */ /* 0x008fe400078e0200 */
[----:B------:R-:W-:Y:S02]  /*0ef0*/  IMAD R3, R3, R16, R5 ;  /* 0x0000001003037224 */ /* 0x000fe400078e0205 */
[----:B------:R-:W-:-:S03]  /*0f00*/  IMAD.MOV.U32 R0, RZ, RZ, 0x1 ;  /* 0x00000001ff007424 */ /* 0x000fc600078e00ff */
[----:B------:R-:W-:Y:S02]  /*0f10*/  SEL R4, R3, R2, !P4 ;  /* 0x0000000203047207 */ /* 0x000fe40006000000 */
[----:B------:R-:W-:-:S03]  /*0f20*/  SEL R2, R2, R3, !P4 ;  /* 0x0000000302027207 */ /* 0x000fc60006000000 */
[----:B------:R1:W-:Y:S04]  /*0f30*/  STL [R1+0x468], R4 ;  /* 0x0004680401007387 */ /* 0x0003e80000100800 */
[----:B------:R1:W-:Y:S02]  /*0f40*/  STL [R1+0x46c], R2 ;  /* 0x00046c0201007387 */ /* 0x0003e40000100800 */
.L_x_8:
[----:B------:R-:W-:-:S08]  /*0f50*/  NOP ;  /* 0x0000000000007918 */ /* 0x000fd00000000000 */
[----:B------:R-:W2:Y:S02]  /*0f60*/  USETMAXREG.TRY_ALLOC.CTAPOOL UP0, 0xf0 ;  /* 0x000000f0000079c8 */ /* 0x000ea40008000600 */
[----:B--2---:R-:W-:-:S13]  /*0f70*/  PLOP3.LUT P0, PT, PT, PT, UP0, 0x80, 0x0 ;  /* 0x000000000000781c */ /* 0x004fda0003f0f008 */
[----:B------:R-:W-:Y:S05]  /*0f80*/  @!P0 BRA `(.L_x_8) ;  /* 0xfffffffc00f08947 */ /* 0x000fea000383ffff */
[----:B------:R-:W-:Y:S01]  /*0f90*/  ULDC.64 UR4, c[0x0][0x598] ;  /* 0x0001660000047ab9 */ /* 0x000fe20000000a00 */
[----:B------:R-:W-:Y:S01]  /*0fa0*/  ULDC.64 UR20, c[0x0][0x208] ;  /* 0x0000820000147ab9 */ /* 0x000fe20000000a00 */
[----:B------:R-:W-:-:S04]  /*0fb0*/  ISETP.NE.U32.AND P0, PT, RZ, UR4, PT ;  /* 0x00000004ff007c0c */ /* 0x000fc8000bf05070 */
[----:B------:R-:W-:-:S13]  /*0fc0*/  ISETP.NE.AND.EX P0, PT, RZ, UR5, PT, P0 ;  /* 0x00000005ff007c0c */ /* 0x000fda000bf05300 */
[----:B------:R-:W-:Y:S05]  /*0fd0*/  @!P0 BRA `(.L_x_11) ;  /* 0x0000000000208947 */ /* 0x000fea0003800000 */
[----:B-1----:R-:W1:Y:S02]  /*0fe0*/  LDC.64 R2, c[0x0][0x598] ;  /* 0x00016600ff027b82 */ /* 0x002e640000000a00 */
[----:B-1----:R-:W2:Y:S02]  /*0ff0*/  LDG.E.64 R2, desc[UR20][R2.64] ;  /* 0x0000001402027981 */ /* 0x002ea4000c1e1b00 */
[----:B--2---:R-:W-:-:S04]  /*1000*/  ISETP.NE.U32.AND P0, PT, R2, RZ, PT ;  /* 0x000000ff0200720c */ /* 0x004fc80003f05070 */
[----:B------:R-:W-:-:S13]  /*1010*/  ISETP.NE.AND.EX P0, PT, R3, RZ, PT, P0 ;  /* 0x000000ff0300720c */ /* 0x000fda0003f05300 */
[----:B------:R-:W-:Y:S05]  /*1020*/  @!P0 BRA `(.L_x_11) ;  /* 0x00000000000c8947 */ /* 0x000fea0003800000 */
[----:B------:R-:W2:Y:S02]  /*1030*/  LD.E R2, desc[UR20][R2.64] ;  /* 0x0000001402027980 */ /* 0x000ea4000c101900 */
[----:B--2---:R-:W-:Y:S01]  /*1040*/  R2UR UR22, R2 ;  /* 0x00000000021672ca */ /* 0x004fe200000e0000 */
[----:B------:R-:W-:-:S14]  /*1050*/  BRA `(.L_x_12) ;  /* 0x0000000000247947 */ /* 0x000fdc0003800000 */
.L_x_11:
[----:B------:R-:W-:Y:S02]  /*1060*/  ULDC.64 UR4, c[0x0][0x588] ;  /* 0x0001620000047ab9 */ /* 0x000fe40000000a00 */
[----:B------:R-:W-:-:S04]  /*1070*/  ISETP.NE.U32.AND P0, PT, RZ, UR4, PT ;  /* 0x00000004ff007c0c */ /* 0x000fc8000bf05070 */
[----:B------:R-:W-:-:S13]  /*1080*/  ISETP.NE.AND.EX P0, PT, RZ, UR5, PT, P0 ;  /* 0x00000005ff007c0c */ /* 0x000fda000bf05300 */
[----:B------:R-:W-:Y:S05]  /*1090*/  @!P0 BRA `(.L_x_13) ;  /* 0x0000000000108947 */ /* 0x000fea0003800000 */
[----:B-1----:R-:W1:Y:S02]  /*10a0*/  LDC.64 R2, c[0x0][0x588] ;  /* 0x00016200ff027b82 */ /* 0x002e640000000a00 */
[----:B-1----:R-:W2:Y:S02]  /*10b0*/  LDG.E R2, desc[UR20][R2.64] ;  /* 0x0000001402027981 */ /* 0x002ea4000c1e1900 */
[----:B--2---:R-:W-:Y:S01]  /*10c0*/  R2UR UR22, R2 ;  /* 0x00000000021672ca */ /* 0x004fe200000e0000 */
[----:B------:R-:W-:-:S14]  /*10d0*/  BRA `(.L_x_12) ;  /* 0x0000000000047947 */ /* 0x000fdc0003800000 */
.L_x_13:
[----:B------:R-:W-:-:S05]  /*10e0*/  ULDC UR22, c[0x0][0x580] ;  /* 0x0001600000167ab9 */ /* 0x000fca0000000800 */
.L_x_12:
[----:B------:R-:W-:Y:S02]  /*10f0*/  ULDC.64 UR4, c[0x0][0x5a0] ;  /* 0x0001680000047ab9 */ /* 0x000fe40000000a00 */
        /* <DEDUP_REMOVED lines=11> */
.L_x_14:
        /* <DEDUP_REMOVED lines=8> */
.L_x_16:
[----:B------:R-:W-:-:S05]  /*1230*/  ULDC UR23, c[0x0][0x584] ;  /* 0x0001610000177ab9 */ /* 0x000fca0000000800 */
.L_x_15:
[----:B------:R-:W-:-:S13]  /*1240*/  LOP3.LUT P0, RZ, R0, 0xff, RZ, 0xc0, !PT ;  /* 0x000000ff00ff7812 */ /* 0x000fda000780c0ff */
[----:B------:R-:W-:Y:S05]  /*1250*/  @!P0 EXIT ;  /* 0x000000000000894d */ /* 0x000fea0003800000 */
[----:B------:R-:W-:Y:S01]  /*1260*/  ULDC UR4, c[0x0][0x28c] ;  /* 0x0000a30000047ab9 */ /* 0x000fe20000000800 */
[----:B------:R-:W-:Y:S02]  /*1270*/  ULOP3.LUT UR24, UR13, 0x1, URZ, 0xfc, !UPT ;  /* 0x000000010d187892 */ /* 0x000fe4000f8efc3f */
[----:B------:R-:W-:-:S04]  /*1280*/  UIADD3 UR4, UR4, 0x1f, URZ ;  /* 0x0000001f04047890 */ /* 0x000fc8000fffe03f */
[----:B------:R-:W-:-:S04]  /*1290*/  USHF.R.S32.HI UR5, URZ, 0x1f, UR4 ;  /* 0x0000001f3f057899 */ /* 0x000fc80008011404 */
[----:B------:R-:W-:-:S03]  /*12a0*/  ULEA.HI UR5, UR5, UR4, URZ, 0x5 ;  /* 0x0000000405057291 */ /* 0x000fc6000f8f283f */
[----:B------:R-:W-:Y:S01]  /*12b0*/  UMOV UR4, URZ ;  /* 0x0000003f00047c82 */ /* 0x000fe20008000000 */
[----:B------:R-:W-:-:S03]  /*12c0*/  USHF.R.S32.HI UR9, URZ, 0x5, UR5 ;  /* 0x000000053f097899 */ /* 0x000fc60008011405 */
[----:B------:R-:W-:-:S09]  /*12d0*/  UMOV UR5, URZ ;  /* 0x0000003f00057c82 */ /* 0x000fd20008000000 */
.L_x_555:
[----:B------:R-:W-:Y:S01]  /*12e0*/  STL [R1+0x454], RZ ;  /* 0x000454ff01007387 */ /* 0x000fe20000100800 */
[----:B--2---:R-:W2:Y:S01]  /*12f0*/  S2UR UR16, SR_CgaCtaId ;  /* 0x00000000001079c3 */ /* 0x004ea20000008800 */
[----:B------:R-:W-:Y:S01]  /*1300*/  UMOV UR15, 0x400 ;  /* 0x00000400000f7882 */ /* 0x000fe20000000000 */
[----:B------:R-:W-:Y:S01]  /*1310*/  UMOV UR6, URZ ;  /* 0x0000003f00067c82 */ /* 0x000fe20008000000 */
[----:B------:R-:W-:Y:S01]  /*1320*/  STL [R1+0x450], RZ ;  /* 0x000450ff01007387 */ /* 0x000fe20000100800 */
[----:B------:R-:W-:Y:S01]  /*1330*/  UMOV UR7, URZ ;  /* 0x0000003f00077c82 */ /* 0x000fe20008000000 */
[----:B------:R-:W-:Y:S01]  /*1340*/  UMOV UR8, URZ ;  /* 0x0000003f00087c82 */ /* 0x000fe20008000000 */
[----:B------:R-:W-:Y:S01]  /*1350*/  CS2R R236, SRZ ;  /* 0x0000000000ec7805 */ /* 0x000fe2000001ff00 */
[----:B------:R-:W-:Y:S01]  /*1360*/  STL [R1+0x44c], RZ ;  /* 0x00044cff01007387 */ /* 0x000fe20000100800 */
[----:B-1----:R-:W1:Y:S01]  /*1370*/  LDC R2, c[0x0][0x28c] ;  /* 0x0000a300ff027b82 */ /* 0x002e620000000800 */
[----:B------:R-:W-:-:S02]  /*1380*/  CS2R R234, SRZ ;  /* 0x0000000000ea7805 */ /* 0x000fc4000001ff00 */
[----:B------:R-:W-:Y:S01]  /*1390*/  CS2R R232, SRZ ;  /* 0x0000000000e87805 */ /* 0x000fe2000001ff00 */
[----:B------:R-:W-:Y:S01]  /*13a0*/  STL [R1+0x448], RZ ;  /* 0x000448ff01007387 */ /* 0x000fe20000100800 */
[----:B------:R-:W-:Y:S02]  /*13b0*/  CS2R R230, SRZ ;  /* 0x0000000000e67805 */ /* 0x000fe4000001ff00 */
[----:B------:R-:W-:Y:S02]  /*13c0*/  CS2R R228, SRZ ;  /* 0x0000000000e47805 */ /* 0x000fe4000001ff00 */
[----:B------:R-:W-:Y:S01]  /*13d0*/  CS2R R226, SRZ ;  /* 0x0000000000e27805 */ /* 0x000fe2000001ff00 */
[----:B------:R-:W-:Y:S01]  /*13e0*/  STL [R1+0x444], RZ ;  /* 0x000444ff01007387 */ /* 0x000fe20000100800 */
[----:B------:R-:W-:Y:S02]  /*13f0*/  CS2R R224, SRZ ;  /* 0x0000000000e07805 */ /* 0x000fe4000001ff00 */
        /* <DEDUP_REMOVED lines=15> */
[----:B-1----:R-:W-:Y:S02]  /*14f0*/  ISETP.GE.AND P0, PT, R2, 0x1, PT ;  /* 0x000000010200780c */ /* 0x002fe40003f06270 */
        /* <DEDUP_REMOVED lines=37> */
[----:B0-----:R-:W-:Y:S01]  /*1750*/  CS2R R16, SRZ ;  /* 0x0000000000107805 */ /* 0x001fe2000001ff00 */
        /* <DEDUP_REMOVED lines=93> */
[----:B------:R-:W-:-:S03]  /*1d30*/  CS2R R150, SRZ ;  /* 0x0000000000967805 */ /* 0x000fc6000001ff00 */
[----:B------:R-:W-:Y:S04]  /*1d40*/  STL [R1+0x3ac], RZ ;  /* 0x0003acff01007387 */ /* 0x000fe80000100800 */
        /* <DEDUP_REMOVED lines=107> */
[----:B------:R-:W-:Y:S04]  /*2400*/  STL [R1], RZ ;  /* 0x000000ff01007387 */ /* 0x000fe80000100800 */
        /* <DEDUP_REMOVED lines=39> */
[----:B------:R-:W-:Y:S01]  /*2680*/  STL [R1+0xa0], RZ ;  /* 0x0000a0ff01007387 */ /* 0x000fe20000100800 */
[----:B------:R-:W0:Y:S03]  /*2690*/  S2R R0, SR_TID.X ;  /* 0x0000000000007919 */ /* 0x000e260000002100 */
        /* <DEDUP_REMOVED lines=8> */
[----:B0-----:R-:W-:-:S03]  /*2720*/  LOP3.LUT R0, R0, 0x80, RZ, 0xc0, !PT ;  /* 0x0000008000007812 */ /* 0x001fc600078ec0ff */
[----:B------:R-:W-:Y:S01]  /*2730*/  STL [R1+0xc4], RZ ;  /* 0x0000c4ff01007387 */ /* 0x000fe20000100800 */
[----:B------:R-:W-:-:S03]  /*2740*/  SHF.R.U32.HI R0, RZ, 0x7, R0 ;  /* 0x00000007ff007819 */ /* 0x000fc60000011600 */
        /* <DEDUP_REMOVED lines=33> */
[----:B------:R-:W0:Y:S04]  /*2960*/  SHFL.IDX PT, R0, R0, RZ, 0x1f ;  /* 0x00001fff00007589 */ /* 0x000e2800000e0000 */
[----:B------:R1:W-:Y:S04]  /*2970*/  STL [R1+0x14c], RZ ;  /* 0x00014cff01007387 */ /* 0x0003e80000100800 */
[----:B------:R1:W-:Y:S04]  /*2980*/  STL [R1+0x150], RZ ;  /* 0x000150ff01007387 */ /* 0x0003e80000100800 */
[----:B------:R1:W-:Y:S04]  /*2990*/  STL [R1+0x154], RZ ;  /* 0x000154ff01007387 */ /* 0x0003e80000100800 */
[----:B------:R1:W-:Y:S04]  /*29a0*/  STL [R1+0x158], RZ ;  /* 0x000158ff01007387 */ /* 0x0003e80000100800 */
[----:B------:R1:W-:Y:S04]  /*29b0*/  STL [R1+0x15c], RZ ;  /* 0x00015cff01007387 */ /* 0x0003e80000100800 */
[----:B------:R1:W-:Y:S01]  /*29c0*/  STL [R1+0x160], RZ ;  /* 0x000160ff01007387 */ /* 0x0003e20000100800 */
[----:B0-----:R-:W-:Y:S01]  /*29d0*/  R2UR UR12, R0 ;  /* 0x00000000000c72ca */ /* 0x001fe200000e0000 */
[----:B------:R-:W-:-:S02]  /*29e0*/  IMAD.U32 R0, RZ, RZ, UR4 ;  /* 0x00000004ff007e24 */ /* 0x000fc4000f8e00ff */
[----:B------:R1:W-:Y:S04]  /*29f0*/  STL [R1+0x164], RZ ;  /* 0x000164ff01007387 */ /* 0x0003e80000100800 */
[----:B------:R1:W-:Y:S04]  /*2a00*/  STL [R1+0x168], RZ ;  /* 0x000168ff01007387 */ /* 0x0003e80000100800 */
[----:B------:R1:W-:Y:S02]  /*2a10*/  STL [R1+0x16c], RZ ;  /* 0x00016cff01007387 */ /* 0x0003e40000100800 */
[----:B------:R-:W-:-:S02]  /*2a20*/  ULEA.HI UR11, UR12, UR12, URZ, 0x1 ;  /* 0x0000000c0c0b7291 */ /* 0x000fc4000f8f083f */
[----:B------:R1:W-:Y:S02]  /*2a30*/  STL [R1+0x170], RZ ;  /* 0x000170ff01007387 */ /* 0x0003e40000100800 */
[----:B------:R-:W-:Y:S02]  /*2a40*/  ULOP3.LUT UR14, UR11, 0x1ffffe, URZ, 0xc0, !UPT ;  /* 0x001ffffe0b0e7892 */ /* 0x000fe4000f8ec03f */
[----:B------:R1:W-:Y:S01]  /*2a50*/  STL [R1+0x174], RZ ;  /* 0x000174ff01007387 */ /* 0x0003e20000100800 */
[----:B--2---:R-:W-:Y:S02]  /*2a60*/  ULEA UR11, UR16, UR15, 0x18 ;  /* 0x0000000f100b7291 */ /* 0x004fe4000f8ec03f */
[----:B------:R-:W-:Y:S01]  /*2a70*/  UIADD3 UR14, UR12, -UR14, URZ ;  /* 0x8000000e0c0e7290 */ /* 0x000fe2000fffe03f */
[----:B------:R1:W-:Y:S03]  /*2a80*/  STL [R1+0x178], RZ ;  /* 0x000178ff01007387 */ /* 0x0003e60000100800 */
[----:B------:R-:W-:Y:S01]  /*2a90*/  ULEA UR14, UR14, UR11, 0xb ;  /* 0x0000000b0e0e7291 */ /* 0x000fe2000f8e583f */
[----:B------:R1:W-:Y:S03]  /*2aa0*/  STL [R1+0x17c], RZ ;  /* 0x00017cff01007387 */ /* 0x0003e60000100800 */
[----:B------:R-:W-:Y:S01]  /*2ab0*/  UIADD3 UR14, UR14, 0x100, URZ ;  /* 0x000001000e0e7890 */ /* 0x000fe2000fffe03f */
[----:B------:R1:W-:Y:S03]  /*2ac0*/  STL [R1+0x180], RZ ;  /* 0x000180ff01007387 */ /* 0x0003e60000100800 */
[----:B------:R-:W-:Y:S01]  /*2ad0*/  USHF.R.U32.HI UR12, URZ, 0x4, UR14 ;  /* 0x000000043f0c7899 */ /* 0x000fe2000801160e */
[----:B------:R1:W-:Y:S02]  /*2ae0*/  STL [R1+0x184], RZ ;  /* 0x000184ff01007387 */ /* 0x0003e40000100800 */
[----:B------:R-:W-:Y:S01]  /*2af0*/  UMOV UR14, UR5 ;  /* 0x00000005000e7c82 */ /* 0x000fe20008000000 */
[----:B------:R-:W-:Y:S01]  /*2b00*/  ULOP3.LUT UR12, UR12, 0x3fff, URZ, 0xc0, !UPT ;  /* 0x00003fff0c0c7892 */ /* 0x000fe2000f8ec03f */
[----:B------:R1:W-:Y:S04]  /*2b10*/  STL [R1+0x188], RZ ;  /* 0x000188ff01007387 */ /* 0x0003e80000100800 */
        /* <DEDUP_REMOVED lines=28> */
[----:B------:R1:W-:Y:S01]  /*2ce0*/  STL [R1+0x1fc], RZ ;  /* 0x0001fcff01007387 */ /* 0x0003e20000100800 */
[----:B------:R-:W-:Y:S05]  /*2cf0*/  @!P0 BRA `(.L_x_17) ;  /* 0x0000003400dc8947 */ /* 0x000fea0003800000 */
[----:B------:R-:W-:-:S06]  /*2d00*/  UISETP.NE.AND UP0, UPT, UR24, 0x3, UPT ;  /* 0x000000031800788c */ /* 0x000fcc000bf05270 */
[----:B------:R-:W-:-:S13]  /*2d10*/  PLOP3.LUT P1, PT, PT, PT, UP0, 0x80, 0x0 ;  /* 0x000000000000781c */ /* 0x000fda0003f2f008 */
[----:B------:R-:W-:Y:S05]  /*2d20*/  @!P1 BRA `(.L_x_18) ;  /* 0x0000000000049947 */ /* 0x000fea0003800000 */
[----:B------:R-:W-:Y:S01]  /*2d30*/  BPT.TRAP 0x1 ;  /* 0x000000040000795c */ /* 0x000fe20000300000 */
.L_x_18:
[----:B------:R-:W-:Y:S01]  /*2d40*/  ULEA UR7, UR5, UR11, 0x3 ;  /* 0x0000000b05077291 */ /* 0x000fe2000f8e183f */
[----:B------:R-:W-:-:S05]  /*2d50*/  IMAD.U32 R0, RZ, RZ, UR4 ;  /* 0x00000004ff007e24 */ /* 0x000fca000f8e00ff */
[----:B------:R-:W-:-:S04]  /*2d60*/  SHF.L.U32 R0, R0, 0x1f, RZ ;  /* 0x0000001f00007819 */ /* 0x000fc800000006ff */
[----:B------:R0:W2:Y:S01]  /*2d70*/  SYNCS.PHASECHK.TRANS64.TRYWAIT P0, [UR7], R0 ;  /* 0x00000000ff0075a7 */ /* 0x0000a20008000147 */
[----:B------:R-:W-:Y:S05]  /*2d80*/  @!P1 BRA `(.L_x_19) ;  /* 0x0000000000049947 */ /* 0x000fea0003800000 */
[----:B------:R-:W-:Y:S01]  /*2d90*/  BPT.TRAP 0x1 ;  /* 0x000000040000795c */ /* 0x000fe20000300000 */
.L_x_19:
[----:B------:R3:W-:Y:S01]  /*2da0*/  STL [R1+0x454], RZ ;  /* 0x000454ff01007387 */ /* 0x0007e20000100800 */
[----:B------:R-:W-:Y:S01]  /*2db0*/  UMOV UR6, 0x1 ;  /* 0x0000000100067882 */ /* 0x000fe20000000000 */
[----:B--2---:R-:W-:Y:S05]  /*2dc0*/  @P0 BRA `(.L_x_20) ;  /* 0x0000000000080947 */ /* 0x004fea0003800000 */
[----:B------:R-:W2:Y:S02]  /*2dd0*/  SYNCS.PHASECHK.TRANS64.TRYWAIT P0, [UR7], R0 ;  /* 0x00000000ff0075a7 */ /* 0x000ea40008000147 */
[----:B--2---:R-:W-:Y:S05]  /*2de0*/  @!P0 BRA `(.L_x_21) ;  /* 0x0000020400b48947 */ /* 0x004fea0003800000 */
.L_x_20:
[----:B------:R-:W-:Y:S01]  /*2df0*/  UIADD3 UR7, UR11, 0x6100, URZ ;  /* 0x000061000b077890 */ /* 0x000fe2000fffe03f */
[----:B------:R-:W-:Y:S01]  /*2e00*/  WARPGROUP.ARRIVE ;  /* 0x00000000000079c5 */ /* 0x000fe20000000000 */
[----:B------:R-:W-:Y:S01]  /*2e10*/  ULOP3.LUT UR16, UR12, 0x10000, URZ, 0xfc, !UPT ;  /* 0x000100000c107892 */ /* 0x000fe2000f8efc3f */
[----:B------:R-:W-:Y:S01]  /*2e20*/  STL [R1+0x450], RZ ;  /* 0x000450ff01007387 */ /* 0x000fe20000100800 */
[----:B------:R-:W-:Y:S01]  /*2e30*/  USHF.R.U32.HI UR7, URZ, 0x4, UR7 ;  /* 0x000000043f077899 */ /* 0x000fe20008011607 */
[----:B------:R-:W-:Y:S01]  /*2e40*/  CS2R R236, SRZ ;  /* 0x0000000000ec7805 */ /* 0x000fe2000001ff00 */
[----:B------:R-:W-:Y:S01]  /*2e50*/  ULEA UR16, UR5, UR16, 0x9 ;  /* 0x0000001005107291 */ /* 0x000fe2000f8e483f */
[----:B------:R-:W-:Y:S01]  /*2e60*/  STL [R1+0x44c], RZ ;  /* 0x00044cff01007387 */ /* 0x000fe20000100800 */
[----:B------:R-:W-:Y:S01]  /*2e70*/  ULOP3.LUT UR7, UR7, 0x3fff, URZ, 0xc0, !UPT ;  /* 0x00003fff07077892 */ /* 0x000fe2000f8ec03f */
[----:B------:R-:W-:Y:S01]  /*2e80*/  CS2R R234, SRZ ;  /* 0x0000000000ea7805 */ /* 0x000fe2000001ff00 */
[----:B------:R-:W-:Y:S01]  /*2e90*/  UMOV UR17, 0xc0000010 ;  /* 0xc000001000117882 */ /* 0x000fe20000000000 */
[----:B------:R-:W-:Y:S01]  /*2ea0*/  UMOV UR19, 0xc0000010 ;  /* 0xc000001000137882 */ /* 0x000fe20000000000 */
[----:B------:R-:W-:Y:S01]  /*2eb0*/  ULOP3.LUT UR7, UR7, 0x10000, URZ, 0xfc, !UPT ;  /* 0x0001000007077892 */ /* 0x000fe2000f8efc3f */
[----:B------:R-:W-:Y:S01]  /*2ec0*/  STL [R1+0x448], RZ ;  /* 0x000448ff01007387 */ /* 0x000fe20000100800 */
[----:B------:R-:W-:-:S02]  /*2ed0*/  CS2R R232, SRZ ;  /* 0x0000000000e87805 */ /* 0x000fc4000001ff00 */
[----:B------:R-:W-:Y:S01]  /*2ee0*/  CS2R R230, SRZ ;  /* 0x0000000000e67805 */ /* 0x000fe2000001ff00 */
[----:B------:R-:W-:Y:S01]  /*2ef0*/  ULEA UR18, UR5, UR7, 0x9 ;  /* 0x0000000705127291 */ /* 0x000fe2000f8e483f */
[----:B------:R-:W-:Y:S01]  /*2f00*/  STL [R1+0x444], RZ ;  /* 0x000444ff01007387 */ /* 0x000fe20000100800 */
[----:B------:R-:W-:Y:S01]  /*2f10*/  CS2R R228, SRZ ;  /* 0x0000000000e47805 */ /* 0x000fe2000001ff00 */
[----:B------:R-:W-:Y:S01]  /*2f20*/  ULDC UR7, c[0x0][0x50c] ;  /* 0x0001430000077ab9 */ /* 0x000fe20000000800 */
[----:B------:R-:W-:Y:S01]  /*2f30*/  CS2R R226, SRZ ;  /* 0x0000000000e27805 */ /* 0x000fe2000001ff00 */
[----:B------:R-:W-:Y:S01]  /*2f40*/  STL [R1+0x440], RZ ;  /* 0x000440ff01007387 */ /* 0x000fe20000100800 */
[----:B------:R-:W-:Y:S01]  /*2f50*/  UISETP.NE.AND UP0, UPT, UR7, 0x1, UPT ;  /* 0x000000010700788c */ /* 0x000fe2000bf05270 */
[----:B------:R-:W-:Y:S02]  /*2f60*/  CS2R R224, SRZ ;  /* 0x0000000000e07805 */ /* 0x000fe4000001ff00 */
[----:B------:R-:W-:Y:S01]  /*2f70*/  CS2R R222, SRZ ;  /* 0x0000000000de7805 */ /* 0x000fe2000001ff00 */
[----:B------:R-:W-:Y:S01]  /*2f80*/  QGMMA.64x256x32.F32.E4M3.E4M3 R4, gdesc[UR16], RZ, !UPT, gsb0 ;  /* 0x03e00000100479f3 */ /* 0x000fe2000c0008ff */
[----:B------:R-:W-:Y:S01]  /*2f90*/  STL [R1+0x43c], RZ ;  /* 0x00043cff01007387 */ /* 0x000fe20000100800 */
[----:B------:R-:W-:Y:S01]  /*2fa0*/  UIADD3 UR16, UR16, 0x100, URZ ;  /* 0x0000010010107890 */ /* 0x000fe2000fffe03f */
[----:B------:R-:W-:Y:S01]  /*2fb0*/  CS2R R220, SRZ ;  /* 0x0000000000dc7805 */ /* 0x000fe2000001ff00 */
[----:B------:R-:W-:Y:S01]  /*2fc0*/  UMOV UR17, 0xc0000010 ;  /* 0xc000001000117882 */ /* 0x000fe20000000000 */
[----:B------:R-:W-:Y:S01]  /*2fd0*/  STL [R1+0x438], RZ ;  /* 0x000438ff01007387 */ /* 0x000fe20000100800 */
[----:B------:R-:W-:Y:S01]  /*2fe0*/  USEL UR7, URZ, 0x1, UP0 ;  /* 0x000000013f077887 */ /* 0x000fe20008000000 */
[----:B------:R-:W-:-:S02]  /*2ff0*/  CS2R R218, SRZ ;  /* 0x0000000000da7805 */ /* 0x000fc4000001ff00 */
[----:B------:R-:W-:Y:S01]  /*3000*/  CS2R R216, SRZ ;  /* 0x0000000000d87805 */ /* 0x000fe2000001ff00 */
[----:B------:R-:W-:Y:S01]  /*3010*/  STL [R1+0x434], RZ ;  /* 0x000434ff01007387 */ /* 0x000fe20000100800 */
[----:B------:R-:W-:Y:S02]  /*3020*/  CS2R R214, SRZ ;  /* 0x0000000000d67805 */ /* 0x000fe4000001ff00 */
[----:B------:R-:W-:Y:S02]  /*3030*/  CS2R R212, SRZ ;  /* 0x0000000000d47805 */ /* 0x000fe4000001ff00 */
[----:B------:R-:W-:Y:S01]  /*3040*/  ISETP.NE.AND P0, PT, RZ, UR7, PT ;  /* 0x00000007ff007c0c */ /* 0x000fe2000bf05270 */
        /* <DEDUP_REMOVED lines=93> */
[----:B------:R-:W-:-:S02]  /*3620*/  WARPGROUP.DEPBAR.LE gsb0, 0x0 ;  /* 0x00008000000079c5 */ /* 0x000fc40000010000 */
[----:B--2---:R-:W-:Y:S01]  /*3630*/  IMAD.MOV.U32 R3, RZ, RZ, R129 ;  /* 0x000000ffff037224 */ /* 0x004fe200078e0081 */
[----:B------:R-:W-:Y:S01]  /*3640*/  STL [R1+0x334], RZ ;  /* 0x000334ff01007387 */ /* 0x000fe20000100800 */
[----:B------:R-:W-:Y:S02]  /*3650*/  IMAD.MOV.U32 R2, RZ, RZ, R130 ;  /* 0x000000ffff027224 */ /* 0x000fe400078e0082 */
[----:B0-----:R-:W-:Y:S01]  /*3660*/  IMAD.MOV.U32 R0, RZ, RZ, R131 ;  /* 0x000000ffff007224 */ /* 0x001fe200078e0083 */
        /* <DEDUP_REMOVED lines=23> */
[----:B------:R0:W-:Y:S04]  /*37e0*/  STL.64 [R1], R4 ;  /* 0x0000000401007387 */ /* 0x0001e80000100a00 */
[----:B------:R2:W-:Y:S04]  /*37f0*/  STL.64 [R1+0x8], R6 ;  /* 0x0000080601007387 */ /* 0x0005e80000100a00 */
[----:B------:R4:W-:Y:S04]  /*3800*/  STL.64 [R1+0x10], R8 ;  /* 0x0000100801007387 */ /* 0x0009e80000100a00 */
[----:B------:R5:W-:Y:S01]  /*3810*/  STL.64 [R1+0x18], R10 ;  /* 0x0000180a01007387 */ /* 0x000be20000100a00 */
[----:B0-----:R-:W-:-:S03]  /*3820*/  CS2R R4, SRZ ;  /* 0x0000000000047805 */ /* 0x001fc6000001ff00 */
[----:B------:R0:W-:Y:S01]  /*3830*/  STL.64 [R1+0x20], R12 ;  /* 0x0000200c01007387 */ /* 0x0001e20000100a00 */
[----:B--2---:R-:W-:-:S03]  /*3840*/  CS2R R6, SRZ ;  /* 0x0000000000067805 */ /* 0x004fc6000001ff00 */
[----:B------:R2:W-:Y:S01]  /*3850*/  STL.64 [R1+0x28], R14 ;  /* 0x0000280e01007387 */ /* 0x0005e20000100a00 */
[----:B----4-:R-:W-:-:S03]  /*3860*/  CS2R R8, SRZ ;  /* 0x0000000000087805 */ /* 0x010fc6000001ff00 */
[----:B------:R4:W-:Y:S01]  /*3870*/  STL.64 [R1+0x30], R16 ;  /* 0x0000301001007387 */ /* 0x0009e20000100a00 */
[----:B-----5:R-:W-:-:S03]  /*3880*/  CS2R R10, SRZ ;  /* 0x00000000000a7805 */ /* 0x020fc6000001ff00 */
[----:B------:R5:W-:Y:S01]  /*3890*/  STL.64 [R1+0x38], R18 ;  /* 0x0000381201007387 */ /* 0x000be20000100a00 */
[----:B0-----:R-:W-:-:S03]  /*38a0*/  CS2R R12, SRZ ;  /* 0x00000000000c7805 */ /* 0x001fc6000001ff00 */
[----:B------:R0:W-:Y:S01]  /*38b0*/  STL.64 [R1+0x40], R20 ;  /* 0x0000401401007387 */ /* 0x0001e20000100a00 */
[----:B--2---:R-:W-:-:S03]  /*38c0*/  CS2R R14, SRZ ;  /* 0x00000000000e7805 */ /* 0x004fc6000001ff00 */
[----:B------:R2:W-:Y:S01]  /*38d0*/  STL.64 [R1+0x48], R22 ;  /* 0x0000481601007387 */ /* 0x0005e20000100a00 */
[----:B----4-:R-:W-:-:S03]  /*38e0*/  CS2R R16, SRZ ;  /* 0x0000000000107805 */ /* 0x010fc6000001ff00 */
[----:B------:R-:W-:Y:S01]  /*38f0*/  STL.64 [R1+0x50], R24 ;  /* 0x0000501801007387 */ /* 0x000fe20000100a00 */
[----:B-----5:R-:W-:-:S03]  /*3900*/  CS2R R18, SRZ ;  /* 0x0000000000127805 */ /* 0x020fc6000001ff00 */
[----:B------:R-:W-:Y:S01]  /*3910*/  STL.64 [R1+0x58], R26 ;  /* 0x0000581a01007387 */ /* 0x000fe20000100a00 */
[----:B0-----:R-:W-:-:S03]  /*3920*/  CS2R R20, SRZ ;  /* 0x0000000000147805 */ /* 0x001fc6000001ff00 */
[----:B------:R-:W-:Y:S01]  /*3930*/  STL.64 [R1+0x60], R28 ;  /* 0x0000601c01007387 */ /* 0x000fe20000100a00 */
[----:B--2---:R-:W-:-:S03]  /*3940*/  CS2R R22, SRZ ;  /* 0x0000000000167805 */ /* 0x004fc6000001ff00 */
[----:B------:R-:W-:Y:S04]  /*3950*/  STL.64 [R1+0x68], R30 ;  /* 0x0000681e01007387 */ /* 0x000fe80000100a00 */
        /* <DEDUP_REMOVED lines=49> */
[----:B------:R0:W-:Y:S04]  /*3c70*/  STL.64 [R1+0x1f8], R130 ;  /* 0x0001f88201007387 */ /* 0x0001e80000100a00 */
[----:B------:R2:W-:Y:S04]  /*3c80*/  STL [R1+0x2d4], RZ ;  /* 0x0002d4ff01007387 */ /* 0x0005e80000100800 */
[----:B------:R2:W-:Y:S01]  /*3c90*/  STL [R1+0x2d0], RZ ;  /* 0x0002d0ff01007387 */ /* 0x0005e20000100800 */
[----:B0-----:R-:W-:-:S03]  /*3ca0*/  WARPGROUP.ARRIVE ;  /* 0x00000000000079c5 */ /* 0x001fc60000000000 */
[----:B------:R2:W-:Y:S04]  /*3cb0*/  STL [R1+0x2cc], RZ ;  /* 0x0002ccff01007387 */ /* 0x0005e80000100800 */
[----:B------:R2:W-:Y:S01]  /*3cc0*/  STL [R1+0x2c8], RZ ;  /* 0x0002c8ff01007387 */ /* 0x0005e20000100800 */
[----:B------:R-:W-:Y:S03]  /*3cd0*/  QGMMA.64x256x32.F32.E4M3.E4M3 R24, gdesc[UR16], RZ, !UPT, gsb0 ;  /* 0x03e00000101879f3 */ /* 0x000fe6000c0008ff */
        /* <DEDUP_REMOVED lines=50> */
[----:B------:R-:W-:-:S02]  /*4000*/  WARPGROUP.DEPBAR.LE gsb0, 0x0 ;  /* 0x00008000000079c5 */ /* 0x000fc40000010000 */
[----:B------:R-:W-:Y:S05]  /*4010*/  @!P0 BRA `(.L_x_22) ;  /* 0x0000002000f88947 */ /* 0x000fea0003800000 */
[----:B------:R-:W4:Y:S04]  /*4020*/  LDL R4, [R1] ;  /* 0x0000000001047983 */ /* 0x000f280000100800 */
[----:B------:R-:W5:Y:S04]  /*4030*/  LDL R5, [R1+0x4] ;  /* 0x0000040001057983 */ /* 0x000f680000100800 */
[----:B------:R-:W3:Y:S04]  /*4040*/  LDL R6, [R1+0x8] ;  /* 0x0000080001067983 */ /* 0x000ee80000100800 */
[----:B------:R-:W2:Y:S04]  /*4050*/  LDL R7, [R1+0xc] ;  /* 0x00000c0001077983 */ /* 0x000ea80000100800 */
        /* <DEDUP_REMOVED lines=100> */
[----:B------:R0:W-:Y:S04]  /*46a0*/  STL [R1+0x4c8], R131 ;  /* 0x0004c88301007387 */ /* 0x0001e80000100800 */
[----:B0-----:R-:W2:Y:S04]  /*46b0*/  LDL R131, [R1+0x1a0] ;  /* 0x0001a00001837983 */ /* 0x001ea80000100800 */
        /* <DEDUP_REMOVED lines=39> */
[----:B0-----:R-:W2:Y:S01]  /*4930*/  LDL R151, [R1+0x1f0] ;  /* 0x0001f00001977983 */ /* 0x001ea20000100800 */
[----:B------:R-:W-:-:S01]  /*4940*/  FADD R3, RZ, R3 ;  /* 0x00000003ff037221 */ /* 0x000fc20000000000 */
[----:B------:R-:W-:Y:S01]  /*4950*/  FADD R2, RZ, R2 ;  /* 0x00000002ff027221 */ /* 0x000fe20000000000 */
[----:B----4-:R-:W-:-:S01]  /*4960*/  FADD R4, RZ, R4 ;  /* 0x00000004ff047221 */ /* 0x010fc20000000000 */
[----:B-----5:R-:W-:Y:S01]  /*4970*/  FADD R5, RZ, R5 ;  /* 0x00000005ff057221 */ /* 0x020fe20000000000 */
[----:B---3--:R-:W-:-:S01]  /*4980*/  FADD R6, RZ, R6 ;  /* 0x00000006ff067221 */ /* 0x008fc20000000000 */
[----:B--2---:R-:W-:Y:S01]  /*4990*/  FADD R7, RZ, R7 ;  /* 0x00000007ff077221 */ /* 0x004fe20000000000 */
[----:B------:R-:W-:-:S01]  /*49a0*/  FADD R8, RZ, R8 ;  /* 0x00000008ff087221 */ /* 0x000fc20000000000 */
[----:B------:R-:W-:Y:S01]  /*49b0*/  FADD R9, RZ, R9 ;  /* 0x00000009ff097221 */ /* 0x000fe20000000000 */
        /* <DEDUP_REMOVED lines=13> */
[----:B------:R-:W2:Y:S01]  /*4a90*/  LDL.LU R131, [R1+0x4c8] ;  /* 0x0004c80001837983 */ /* 0x000ea20000300800 */
        /* <DEDUP_REMOVED lines=13> */
[----:B------:R-:W3:Y:S01]  /*4b70*/  LDL.LU R132, [R1+0x4c4] ;  /* 0x0004c40001847983 */ /* 0x000ee20000300800 */
        /* <DEDUP_REMOVED lines=16> */
[----:B------:R0:W-:Y:S01]  /*4c80*/  STL [R1+0x200], R133 ;  /* 0x0002008501007387 */ /* 0x0001e20000100800 */
        /* <DEDUP_REMOVED lines=9> */
[----:B0-----:R-:W4:Y:S01]  /*4d20*/  LDL.LU R133, [R1+0x4c0] ;  /* 0x0004c00001857983 */ /* 0x001f220000300800 */
[----:B------:R-:W-:-:S01]  /*4d30*/  FADD R185, RZ, R185 ;  /* 0x000000b9ffb97221 */ /* 0x000fc20000000000 */
[----:B------:R-:W-:Y:S01]  /*4d40*/  FADD R186, RZ, R186 ;  /* 0x000000baffba7221 */ /* 0x000fe20000000000 */
[----:B------:R-:W-:-:S01]  /*4d50*/  FADD R187, RZ, R187 ;  /* 0x000000bbffbb7221 */ /* 0x000fc20000000000 */
        /* <DEDUP_REMOVED lines=10> */
[----:B0-----:R-:W5:Y:S01]  /*4e00*/  LDL.LU R134, [R1+0x4bc] ;  /* 0x0004bc0001867983 */ /* 0x001f620000300800 */
        /* <DEDUP_REMOVED lines=51> */
[----:B0-----:R-:W5:Y:S04]  /*5140*/  LDL.LU R138, [R1+0x4ac] ;  /* 0x0004ac00018a7983 */ /* 0x001f680000300800 */
[----:B------:R0:W-:Y:S01]  /*5150*/  STL [R1+0x218], R139 ;  /* 0x0002188b01007387 */ /* 0x0001e20000100800 */
[----:B------:R-:W-:-:S03]  /*5160*/  FADD R140, RZ, R140 ;  /* 0x0000008cff8c7221 */ /* 0x000fc60000000000 */
        /* <DEDUP_REMOVED lines=34> */
[----:B------:R0:W-:Y:S04]  /*5390*/  STL [R1+0x248], R151 ;  /* 0x0002489701007387 */ /* 0x0001e80000100800 */
[----:B0-----:R-:W5:Y:S04]  /*53a0*/  LDL.LU R151, [R1+0x478] ;  /* 0x0004780001977983 */ /* 0x001f680000300800 */
[----:B------:R0:W-:Y:S04]  /*53b0*/  STL [R1+0x24c], R3 ;  /* 0x00024c0301007387 */ /* 0x0001e80000100800 */
[----:B------:R1:W-:Y:S01]  /*53c0*/  STL [R1+0x250], R2 ;  /* 0x0002500201007387 */ /* 0x0003e20000100800 */
[----:B0-----:R-:W-:-:S01]  /*53d0*/  FADD R3, RZ, R0 ;  /* 0x00000000ff037221 */ /* 0x001fc20000000000 */
[----:B------:R-:W-:Y:S01]  /*53e0*/  FADD R0, RZ, R25 ;  /* 0x00000019ff007221 */ /* 0x000fe20000000000 */
[----:B-1----:R-:W-:-:S03]  /*53f0*/  FADD R2, RZ, R24 ;  /* 0x00000018ff027221 */ /* 0x002fc60000000000 */
[----:B------:R0:W-:Y:S04]  /*5400*/  STL [R1+0x254], R3 ;  /* 0x0002540301007387 */ /* 0x0001e80000100800 */
[----:B------:R1:W-:Y:S04]  /*5410*/  STL [R1+0x258], R2 ;  /* 0x0002580201007387 */ /* 0x0003e80000100800 */
[----:B------:R2:W-:Y:S01]  /*5420*/  STL [R1+0x25c], R0 ;  /* 0x00025c0001007387 */ /* 0x0005e20000100800 */
[----:B0-----:R-:W-:-:S01]  /*5430*/  FADD R3, RZ, R26 ;  /* 0x0000001aff037221 */ /* 0x001fc20000000000 */
[----:B-1----:R-:W-:-:S04]  /*5440*/  FADD R2, RZ, R27 ;  /* 0x0000001bff027221 */ /* 0x002fc80000000000 */
[----:B------:R0:W-:Y:S01]  /*5450*/  STL [R1+0x260], R3 ;  /* 0x0002600301007387 */ /* 0x0001e20000100800 */
[----:B--2---:R-:W-:-:S03]  /*5460*/  FADD R0, RZ, R28 ;  /* 0x0000001cff007221 */ /* 0x004fc60000000000 */
        /* <DEDUP_REMOVED lines=207> */
[----:B---3--:R-:W-:-:S04]  /*6160*/  FADD R2, RZ, R132 ;  /* 0x00000084ff027221 */ /* 0x008fc80000000000 */
[----:B------:R5:W-:Y:S01]  /*6170*/  STL [R1+0x404], R3 ;  /* 0x0004040301007387 */ /* 0x000be20000100800 */
[----:B----4-:R-:W-:-:S03]  /*6180*/  FADD R0, RZ, R133 ;  /* 0x00000085ff007221 */ /* 0x010fc60000000000 */
[----:B------:R0:W-:Y:S04]  /*6190*/  STL [R1+0x408], R2 ;  /* 0x0004080201007387 */ /* 0x0001e80000100800 */
[----:B------:R1:W-:Y:S01]  /*61a0*/  STL [R1+0x40c], R0 ;  /* 0x00040c0001007387 */ /* 0x0003e20000100800 */
[----:B-----5:R-:W-:-:S01]  /*61b0*/  FADD R3, RZ, R134 ;  /* 0x00000086ff037221 */ /* 0x020fc20000000000 */
[----:B0-----:R-:W-:-:S04]  /*61c0*/  FADD R2, RZ, R135 ;  /* 0x00000087ff027221 */ /* 0x001fc80000000000 */
[----:B------:R0:W-:Y:S01]  /*61d0*/  STL [R1+0x410], R3 ;  /* 0x0004100301007387 */ /* 0x0001e20000100800 */
[----:B-1----:R-:W-:-:S03]  /*61e0*/  FADD R0, RZ, R136 ;  /* 0x00000088ff007221 */ /* 0x002fc60000000000 */
        /* <DEDUP_REMOVED lines=32> */
[----:B------:R-:W-:-:S05]  /*63f0*/  UMOV UR6, URZ ;  /* 0x0000003f00067c82 */ /* 0x000fca0008000000 */
.L_x_22:
[----:B------:R-:W-:-:S04]  /*6400*/  UIADD3 UR14, UR5, 0x1, URZ ;  /* 0x00000001050e7890 */ /* 0x000fc8000fffe03f */
[----:B------:R-:W-:-:S04]  /*6410*/  UISETP.NE.AND UP0, UPT, UR14, 0x3, UPT ;  /* 0x000000030e00788c */ /* 0x000fc8000bf05270 */
[----:B------:R-:W-:Y:S02]  /*6420*/  USEL UR8, URZ, 0x1, UP0 ;  /* 0x000000013f087887 */ /* 0x000fe40008000000 */
[----:B------:R-:W-:Y:S02]  /*6430*/  USEL UR14, UR14, URZ, UP0 ;  /* 0x0000003f0e0e7287 */ /* 0x000fe40008000000 */
[----:B------:R-:W-:-:S06]  /*6440*/  ULOP3.LUT UR8, UR4, UR8, URZ, 0x3c, !UPT ;  /* 0x0000000804087292 */ /* 0x000fcc000f8e3c3f */
[----:B0-----:R-:W-:Y:S01]  /*6450*/  IMAD.U32 R0, RZ, RZ, UR8 ;  /* 0x00000008ff007e24 */ /* 0x001fe2000f8e00ff */
[----:B------:R-:W-:-:S06]  /*6460*/  UMOV UR8, 0x1 ;  /* 0x0000000100087882 */ /* 0x000fcc0000000000 */
.L_x_17:
[----:B------:R-:W-:-:S04]  /*6470*/  UISETP.LT.AND UP0, UPT, UR9, 0x1, UPT ;  /* 0x000000010900788c */ /* 0x000fc8000bf01270 */
[----:B------:R-:W-:-:S04]  /*6480*/  USEL UR15, UR9, 0x1, UP0 ;  /* 0x00000001090f7887 */ /* 0x000fc80008000000 */
[----:B------:R-:W-:-:S04]  /*6490*/  UIADD3 UR15, UR9, -UR15, URZ ;  /* 0x8000000f090f7290 */ /* 0x000fc8000fffe03f */
[----:B------:R-:W-:-:S06]  /*64a0*/  UISETP.GE.AND UP0, UPT, UR15, 0x1, UPT ;  /* 0x000000010f00788c */ /* 0x000fcc000bf06270 */
[----:B------:R-:W-:-:S13]  /*64b0*/  PLOP3.LUT P0, PT, PT, PT, UP0, 0x80, 0x0 ;  /* 0x000000000000781c */ /* 0x000fda0003f0f008 */
[----:B------:R-:W-:Y:S05]  /*64c0*/  @!P0 BRA `(.L_x_23) ;  /* 0x0000004c00ac8947 */ /* 0x000fea0003800000 */
[----:B------:R-:W-:Y:S01]  /*64d0*/  IMAD.U32 R2, RZ, RZ, UR15 ;  /* 0x0000000fff027e24 */ /* 0x000fe2000f8e00ff */
[----:B------:R-:W-:Y:S01]  /*64e0*/  UMOV UR25, UR5 ;  /* 0x0000000500197c82 */ /* 0x000fe20008000000 */
[----:B------:R-:W-:-:S05]  /*64f0*/  ULDC UR26, c[0x0][0x50c] ;  /* 0x00014300001a7ab9 */ /* 0x000fca0000000800 */
.L_x_31:
[----:B------:R-:W-:-:S06]  /*6500*/  UISETP.NE.AND UP0, UPT, UR24, 0x3, UPT ;  /* 0x000000031800788c */ /* 0x000fcc000bf05270 */
[----:B------:R-:W-:-:S13]  /*6510*/  PLOP3.LUT P1, PT, PT, PT, UP0, 0x80, 0x0 ;  /* 0x000000000000781c */ /* 0x000fda0003f2f008 */
[----:B------:R-:W-:Y:S05]  /*6520*/  @!P1 BRA `(.L_x_24) ;  /* 0x0000000000049947 */ /* 0x000fea0003800000 */
[----:B------:R-:W-:Y:S01]  /*6530*/  BPT.TRAP 0x1 ;  /* 0x000000040000795c */ /* 0x000fe20000300000 */
.L_x_24:
[----:B------:R-:W0:Y:S01]  /*6540*/  S2UR UR15, SR_CgaCtaId ;  /* 0x00000000000f79c3 */ /* 0x000e220000008800 */
[----:B------:R-:W-:Y:S01]  /*6550*/  UMOV UR11, 0x400 ;  /* 0x00000400000b7882 */ /* 0x000fe20000000000 */
[----:B------:R-:W-:Y:S01]  /*6560*/  SHF.L.U32 R3, R0, 0x1f, RZ ;  /* 0x0000001f00037819 */ /* 0x000fe200000006ff */
[----:B0-----:R-:W-:-:S04]  /*6570*/  ULEA UR11, UR15, UR11, 0x18 ;  /* 0x0000000b0f0b7291 */ /* 0x001fc8000f8ec03f */
[----:B------:R-:W-:-:S09]  /*6580*/  ULEA UR15, UR14, UR11, 0x3 ;  /* 0x0000000b0e0f7291 */ /* 0x000fd2000f8e183f */
[----:B------:R0:W4:Y:S01]  /*6590*/  SYNCS.PHASECHK.TRANS64.TRYWAIT P0, [UR15], R3 ;  /* 0x00000003ff0075a7 */ /* 0x000122000800014f */
[----:B------:R-:W-:Y:S05]  /*65a0*/  @!P1 BRA `(.L_x_25) ;  /* 0x0000000000049947 */ /* 0x000fea0003800000 */
[----:B------:R-:W-:Y:S01]  /*65b0*/  BPT.TRAP 0x1 ;  /* 0x000000040000795c */ /* 0x000fe20000300000 */
.L_x_25:
[----:B----4-:R-:W-:Y:S05]  /*65c0*/  @P0 BRA `(.L_x_26) ;  /* 0x0000000000080947 */ /* 0x010fea0003800000 */
[----:B------:R-:W4:Y:S02]  /*65d0*/  SYNCS.PHASECHK.TRANS64.TRYWAIT P0, [UR15], R3 ;  /* 0x00000003ff0075a7 */ /* 0x000f24000800014f */
[----:B----4-:R-:W-:Y:S05]  /*65e0*/  @!P0 BRA `(.L_x_27) ;  /* 0x000001cc00cc8947 */ /* 0x010fea0003800000 */
.L_x_26:
        /* <DEDUP_REMOVED lines=64> */
[----:B----4-:R-:W4:Y:S04]  /*69f0*/  LDL.LU.64 R108, [R1] ;  /* 0x00000000016c7983 */ /* 0x010f280000300a00 */
[----:B------:R-:W4:Y:S04]  /*6a00*/  LDL.LU.64 R110, [R1+0x8] ;  /* 0x00000800016e7983 */ /* 0x000f280000300a00 */
        /* <DEDUP_REMOVED lines=61> */
[----:B------:R-:W4:Y:S01]  /*6de0*/  LDL.LU.64 R234, [R1+0x1f8] ;  /* 0x0001f80001ea7983 */ /* 0x000f220000300a00 */
[----:B------:R-:W-:-:S02]  /*6df0*/  UIADD3 UR15, UR11, 0x6100, URZ ;  /* 0x000061000b0f7890 */ /* 0x000fc4000fffe03f */
[----:B------:R-:W-:Y:S02]  /*6e00*/  UISETP.NE.AND UP0, UPT, UR7, URZ, UPT ;  /* 0x0000003f0700728c */ /* 0x000fe4000bf05270 */
[----:B------:R-:W-:Y:S02]  /*6e10*/  USHF.R.U32.HI UR15, URZ, 0x4, UR15 ;  /* 0x000000043f0f7899 */ /* 0x000fe4000801160f */
[----:B------:R-:W-:Y:S02]  /*6e20*/  USEL UR8, UR8, URZ, !UP0 ;  /* 0x0000003f08087287 */ /* 0x000fe4000c000000 */
[----:B------:R-:W-:Y:S02]  /*6e30*/  ULOP3.LUT UR15, UR15, 0x3fff, URZ, 0xc0, !UPT ;  /* 0x00003fff0f0f7892 */ /* 0x000fe4000f8ec03f */
[----:B------:R-:W-:Y:S02]  /*6e40*/  ULOP3.LUT UR16, UR12, 0x10000, URZ, 0xfc, !UPT ;  /* 0x000100000c107892 */ /* 0x000fe4000f8efc3f */
[----:B------:R-:W-:-:S02]  /*6e50*/  ULOP3.LUT UR15, UR15, 0x10000, URZ, 0xfc, !UPT ;  /* 0x000100000f0f7892 */ /* 0x000fc4000f8efc3f */
[----:B------:R-:W-:Y:S02]  /*6e60*/  UISETP.NE.U32.AND UP0, UPT, UR8, URZ, UPT ;  /* 0x0000003f0800728c */ /* 0x000fe4000bf05070 */
[----:B------:R-:W-:Y:S02]  /*6e70*/  ULEA UR16, UR14, UR16, 0x9 ;  /* 0x000000100e107291 */ /* 0x000fe4000f8e483f */
[----:B------:R-:W-:Y:S01]  /*6e80*/  ULEA UR18, UR14, UR15, 0x9 ;  /* 0x0000000f0e127291 */ /* 0x000fe2000f8e483f */
[----:B------:R-:W-:Y:S01]  /*6e90*/  UMOV UR17, 0xc0000010 ;  /* 0xc000001000117882 */ /* 0x000fe20000000000 */
[----:B------:R-:W-:Y:S01]  /*6ea0*/  UMOV UR19, 0xc0000010 ;  /* 0xc000001000137882 */ /* 0x000fe20000000000 */
[----:B----4-:R-:W-:-:S06]  /*6eb0*/  WARPGROUP.ARRIVE ;  /* 0x00000000000079c5 */ /* 0x010fcc0000000000 */
[----:B------:R-:W-:Y:S03]  /*6ec0*/  QGMMA.64x256x32.F32.E4M3.E4M3 R108, gdesc[UR16], R108, UP0, gsb0 ;  /* 0x03e00000106c79f3 */ /* 0x000fe6000b80086c */
[----:B------:R-:W-:Y:S02]  /*6ed0*/  WARPGROUP.DEPBAR.LE gsb0, 0x0 ;  /* 0x00008000000079c5 */ /* 0x000fe40000010000 */
[----:B------:R-:W-:Y:S01]  /*6ee0*/  STL.64 [R1], R108 ;  /* 0x0000006c01007387 */ /* 0x000fe20000100a00 */
[----:B0-----:R-:W-:-:S03]  /*6ef0*/  IMAD.MOV.U32 R3, RZ, RZ, R108 ;  /* 0x000000ffff037224 */ /* 0x001fc600078e006c */
        /* <DEDUP_REMOVED lines=63> */
[----:B0-----:R0:W5:Y:S04]  /*72f0*/  LDL.LU.64 R234, [R1+0x670] ;  /* 0x0006700001ea7983 */ /* 0x0011680000300a00 */
[----:B------:R0:W5:Y:S04]  /*7300*/  LDL.LU.64 R232, [R1+0x668] ;  /* 0x0006680001e87983 */ /* 0x0001680000300a00 */
        /* <DEDUP_REMOVED lines=62> */
[----:B------:R-:W-:Y:S01]  /*76f0*/  UIADD3 UR16, UR16, 0x100, URZ ;  /* 0x0000010010107890 */ /* 0x000fe2000fffe03f */
[----:B------:R-:W-:Y:S01]  /*7700*/  UMOV UR17, 0xc0000010 ;  /* 0xc000001000117882 */ /* 0x000fe20000000000 */
[----:B------:R-:W-:Y:S01]  /*7710*/  UIADD3 UR6, UR6, 0x1, URZ ;  /* 0x0000000106067890 */ /* 0x000fe2000fffe03f */
[----:B----4-:R-:W-:-:S06]  /*7720*/  WARPGROUP.ARRIVE ;  /* 0x00000000000079c5 */ /* 0x010fcc0000000000 */
[----:B------:R-:W-:Y:S01]  /*7730*/  QGMMA.64x256x32.F32.E4M3.E4M3 R24, gdesc[UR16], R24, UP0, gsb0 ;  /* 0x03e00000101879f3 */ /* 0x000fe2000b800818 */
[----:B------:R-:W-:-:S04]  /*7740*/  UISETP.NE.AND UP0, UPT, UR6, UR26, UPT ;  /* 0x0000001a0600728c */ /* 0x000fc8000bf05270 */
[----:B------:R-:W-:-:S06]  /*7750*/  USEL UR7, URZ, 0x1, UP0 ;  /* 0x000000013f077887 */ /* 0x000fcc0008000000 */
[----:B------:R-:W-:Y:S01]  /*7760*/  ISETP.NE.AND P0, PT, RZ, UR7, PT ;  /* 0x00000007ff007c0c */ /* 0x000fe2000bf05270 */
[----:B------:R-:W-:-:S12]  /*7770*/  WARPGROUP.DEPBAR.LE gsb0, 0x0 ;  /* 0x00008000000079c5 */ /* 0x000fd80000010000 */
[----:B0-----:R-:W-:Y:S05]  /*7780*/  @!P0 BRA `(.L_x_28) ;  /* 0x00000038008c8947 */ /* 0x001fea0003800000 */
[----:B------:R0:W-:Y:S04]  /*7790*/  STL [R1+0x660], R31 ;  /* 0x0006601f01007387 */ /* 0x0001e80000100800 */
[----:B------:R4:W-:Y:S01]  /*77a0*/  STL [R1+0x65c], R32 ;  /* 0x00065c2001007387 */ /* 0x0009e20000100800 */
[----:B0-----:R-:W-:-:S03]  /*77b0*/  IMAD.MOV.U32 R31, RZ, RZ, R3 ;  /* 0x000000ffff1f7224 */ /* 0x001fc600078e0003 */
[----:B----4-:R-:W4:Y:S04]  /*77c0*/  LDL R32, [R1+0x4] ;  /* 0x0000040001207983 */ /* 0x010f280000100800 */
[----:B------:R0:W-:Y:S04]  /*77d0*/  STL [R1+0x658], R33 ;  /* 0x0006582101007387 */ /* 0x0001e80000100800 */
[----:B0-----:R-:W2:Y:S04]  /*77e0*/  LDL R33, [R1+0x8] ;  /* 0x0000080001217983 */ /* 0x001ea80000100800 */
[----:B------:R0:W-:Y:S04]  /*77f0*/  STL [R1+0x654], R34 ;  /* 0x0006542201007387 */ /* 0x0001e80000100800 */
[----:B0-----:R-:W3:Y:S04]  /*7800*/  LDL R34, [R1+0xc] ;  /* 0x00000c0001227983 */ /* 0x001ee80000100800 */
        /* <DEDUP_REMOVED lines=175> */
[----:B0-----:R-:W3:Y:S04]  /*8300*/  LDL.LU R122, [R1+0x200] ;  /* 0x00020000017a7983 */ /* 0x001ee80000300800 */
        /* <DEDUP_REMOVED lines=14> */
[----:B------:R-:W3:Y:S04]  /*83f0*/  LDL.LU R3, [R1+0x234] ;  /* 0x0002340001037983 */ /* 0x000ee80000300800 */
        /* <DEDUP_REMOVED lines=46> */
[----:B-----5:R0:W-:Y:S04]  /*86e0*/  STL [R1+0x478], R0 ;  /* 0x0004780001007387 */ /* 0x0201e80000100800 */
[----:B0-----:R-:W3:Y:S01]  /*86f0*/  LDL R0, [R1+0x168] ;  /* 0x0001680001007983 */ /* 0x001ee20000100800 */
[----:B------:R-:W-:-:S01]  /*8700*/  FADD R4, R31, R4 ;  /* 0x000000041f047221 */ /* 0x000fc20000000000 */
[----:B----4-:R-:W-:Y:S01]  /*8710*/  FADD R5, R32, R5 ;  /* 0x0000000520057221 */ /* 0x010fe20000000000 */
[----:B--2---:R-:W-:-:S01]  /*8720*/  FADD R6, R33, R6 ;  /* 0x0000000621067221 */ /* 0x004fc20000000000 */
[----:B------:R-:W2:Y:S01]  /*8730*/  LDL.LU R31, [R1+0x660] ;  /* 0x00066000011f7983 */ /* 0x000ea20000300800 */
[----:B---3--:R-:W-:-:S01]  /*8740*/  FADD R7, R34, R7 ;  /* 0x0000000722077221 */ /* 0x008fc20000000000 */
[----:B------:R-:W-:-:S02]  /*8750*/  FADD R8, R35, R8 ;  /* 0x0000000823087221 */ /* 0x000fc40000000000 */
[----:B------:R-:W3:Y:S01]  /*8760*/  LDL.LU R32, [R1+0x65c] ;  /* 0x00065c0001207983 */ /* 0x000ee20000300800 */
[----:B------:R-:W-:-:S03]  /*8770*/  FADD R9, R36, R9 ;  /* 0x0000000924097221 */ /* 0x000fc60000000000 */
[----:B------:R-:W4:Y:S01]  /*8780*/  LDL.LU R33, [R1+0x658] ;  /* 0x0006580001217983 */ /* 0x000f220000300800 */
        /* <DEDUP_REMOVED lines=160> */
[----:B------:R-:W-:-:S01]  /*9190*/  FADD R218, R117, R218 ;  /* 0x000000da75da7221 */ /* 0x000fc20000000000 */
[----:B------:R-:W-:Y:S02]  /*91a0*/  FADD R122, R124, R122 ;  /* 0x0000007a7c7a7221 */ /* 0x000fe40000000000 */
[----:B------:R-:W4:Y:S01]  /*91b0*/  LDL.LU R114, [R1+0x514] ;  /* 0x0005140001727983 */ /* 0x000f220000300800 */
[----:B------:R-:W-:-:S03]  /*91c0*/  FADD R219, R118, R219 ;  /* 0x000000db76db7221 */ /* 0x000fc60000000000 */
[----:B------:R-:W4:Y:S01]  /*91d0*/  LDL.LU R115, [R1+0x510] ;  /* 0x0005100001737983 */ /* 0x000f220000300800 */
[----:B------:R-:W-:-:S03]  /*91e0*/  FADD R220, R119, R220 ;  /* 0x000000dc77dc7221 */ /* 0x000fc60000000000 */
[----:B------:R-:W4:Y:S01]  /*91f0*/  LDL.LU R116, [R1+0x50c] ;  /* 0x00050c0001747983 */ /* 0x000f220000300800 */
[----:B------:R-:W-:-:S03]  /*9200*/  FADD R221, R120, R221 ;  /* 0x000000dd78dd7221 */ /* 0x000fc60000000000 */
[----:B------:R-:W4:Y:S04]  /*9210*/  LDL.LU R117, [R1+0x508] ;  /* 0x0005080001757983 */ /* 0x000f280000300800 */
[----:B------:R-:W4:Y:S04]  /*9220*/  LDL.LU R118, [R1+0x504] ;  /* 0x0005040001767983 */ /* 0x000f280000300800 */
[----:B------:R-:W4:Y:S04]  /*9230*/  LDL.LU R119, [R1+0x500] ;  /* 0x0005000001777983 */ /* 0x000f280000300800 */
[----:B------:R-:W4:Y:S01]  /*9240*/  LDL.LU R120, [R1+0x4fc] ;  /* 0x0004fc0001787983 */ /* 0x000f220000300800 */
[----:B------:R-:W-:-:S01]  /*9250*/  FADD R237, R126, R237 ;  /* 0x000000ed7eed7221 */ /* 0x000fc20000000000 */
[----:B------:R-:W-:Y:S01]  /*9260*/  FADD R236, R128, R236 ;  /* 0x000000ec80ec7221 */ /* 0x000fe20000000000 */
[----:B------:R-:W-:-:S01]  /*9270*/  FADD R225, R150, R225 ;  /* 0x000000e196e17221 */ /* 0x000fc20000000000 */
[----:B------:R0:W-:Y:S01]  /*9280*/  STL [R1+0x200], R122 ;  /* 0x0002007a01007387 */ /* 0x0001e20000100800 */
[----:B------:R-:W-:-:S01]  /*9290*/  FADD R228, R146, R228 ;  /* 0x000000e492e47221 */ /* 0x000fc20000000000 */
[----:B------:R-:W-:Y:S01]  /*92a0*/  FADD R230, R143, R230 ;  /* 0x000000e68fe67221 */ /* 0x000fe20000000000 */
[----:B------:R-:W-:-:S01]  /*92b0*/  FADD R231, R141, R231 ;  /* 0x000000e78de77221 */ /* 0x000fc20000000000 */
[----:B------:R-:W-:Y:S01]  /*92c0*/  FADD R223, R2, R223 ;  /* 0x000000df02df7221 */ /* 0x000fe20000000000 */
[----:B------:R-:W-:-:S01]  /*92d0*/  FADD R222, R0, R222 ;  /* 0x000000de00de7221 */ /* 0x000fc20000000000 */
[----:B------:R-:W-:Y:S01]  /*92e0*/  FADD R224, R151, R224 ;  /* 0x000000e097e07221 */ /* 0x000fe20000000000 */
[----:B------:R-:W-:-:S01]  /*92f0*/  FADD R226, R149, R226 ;  /* 0x000000e295e27221 */ /* 0x000fc20000000000 */
[----:B------:R-:W-:Y:S01]  /*9300*/  FADD R227, R147, R227 ;  /* 0x000000e393e37221 */ /* 0x000fe20000000000 */
[----:B------:R-:W-:-:S01]  /*9310*/  FADD R229, R145, R229 ;  /* 0x000000e591e57221 */ /* 0x000fc20000000000 */
[----:B0-----:R-:W2:Y:S01]  /*9320*/  LDL.LU R122, [R1+0x204] ;  /* 0x00020400017a7983 */ /* 0x001ea20000300800 */
[----:B------:R-:W-:-:S01]  /*9330*/  FADD R232, R136, R232 ;  /* 0x000000e888e87221 */ /* 0x000fc20000000000 */
[----:B------:R-:W-:Y:S01]  /*9340*/  FADD R233, R134, R233 ;  /* 0x000000e986e97221 */ /* 0x000fe20000000000 */
[----:B------:R-:W-:-:S01]  /*9350*/  FADD R234, R132, R234 ;  /* 0x000000ea84ea7221 */ /* 0x000fc20000000000 */
[----:B------:R-:W3:Y:S01]  /*9360*/  LDL.LU R124, [R1+0x208] ;  /* 0x00020800017c7983 */ /* 0x000ee20000300800 */
[----:B------:R-:W-:-:S03]  /*9370*/  FADD R235, R130, R235 ;  /* 0x000000eb82eb7221 */ /* 0x000fc60000000000 */
[----:B------:R-:W4:Y:S04]  /*9380*/  LDL.LU R126, [R1+0x20c] ;  /* 0x00020c00017e7983 */ /* 0x000f280000300800 */
[----:B------:R-:W4:Y:S04]  /*9390*/  LDL.LU R128, [R1+0x210] ;  /* 0x0002100001807983 */ /* 0x000f280000300800 */
[----:B------:R-:W4:Y:S04]  /*93a0*/  LDL.LU R150, [R1+0x214] ;  /* 0x0002140001967983 */ /* 0x000f280000300800 */
[----:B------:R-:W4:Y:S04]  /*93b0*/  LDL.LU R146, [R1+0x218] ;  /* 0x0002180001927983 */ /* 0x000f280000300800 */
[----:B------:R-:W4:Y:S04]  /*93c0*/  LDL.LU R143, [R1+0x21c] ;  /* 0x00021c00018f7983 */ /* 0x000f280000300800 */
[----:B------:R-:W4:Y:S04]  /*93d0*/  LDL.LU R141, [R1+0x220] ;  /* 0x00022000018d7983 */ /* 0x000f280000300800 */
[----:B------:R-:W4:Y:S04]  /*93e0*/  LDL.LU R2, [R1+0x224] ;  /* 0x0002240001027983 */ /* 0x000f280000300800 */
[----:B------:R-:W4:Y:S04]  /*93f0*/  LDL.LU R0, [R1+0x228] ;  /* 0x0002280001007983 */ /* 0x000f280000300800 */
[----:B------:R-:W4:Y:S04]  /*9400*/  LDL R130, [R1+0x1e0] ;  /* 0x0001e00001827983 */ /* 0x000f280000100800 */
[----:B------:R-:W4:Y:S04]  /*9410*/  LDL R132, [R1+0x1e4] ;  /* 0x0001e40001847983 */ /* 0x000f280000100800 */
[----:B------:R-:W4:Y:S04]  /*9420*/  LDL R134, [R1+0x1e8] ;  /* 0x0001e80001867983 */ /* 0x000f280000100800 */
[----:B------:R-:W4:Y:S04]  /*9430*/  LDL R136, [R1+0x1ec] ;  /* 0x0001ec0001887983 */ /* 0x000f280000100800 */
[----:B------:R-:W4:Y:S04]  /*9440*/  LDL R151, [R1+0x1f0] ;  /* 0x0001f00001977983 */ /* 0x000f280000100800 */
[----:B------:R-:W4:Y:S04]  /*9450*/  LDL R149, [R1+0x1f4] ;  /* 0x0001f40001957983 */ /* 0x000f280000100800 */
[----:B------:R-:W4:Y:S04]  /*9460*/  LDL R147, [R1+0x1f8] ;  /* 0x0001f80001937983 */ /* 0x000f280000100800 */
[----:B------:R-:W4:Y:S01]  /*9470*/  LDL R145, [R1+0x1fc] ;  /* 0x0001fc0001917983 */ /* 0x000f220000100800 */
[----:B------:R-:W-:-:S01]  /*9480*/  FADD R137, R138, R137 ;  /* 0x000000898a897221 */ /* 0x000fc20000000000 */
[----:B------:R-:W-:Y:S01]  /*9490*/  FADD R133, R135, R133 ;  /* 0x0000008587857221 */ /* 0x000fe20000000000 */
[----:B------:R-:W-:-:S01]  /*94a0*/  FADD R3, R131, R3 ;  /* 0x0000000383037221 */ /* 0x000fc20000000000 */
[----:B--2---:R-:W-:-:S02]  /*94b0*/  FADD R122, R121, R122 ;  /* 0x0000007a797a7221 */ /* 0x004fc40000000000 */
[----:B------:R-:W2:Y:S01]  /*94c0*/  LDL.LU R121, [R1+0x4f8] ;  /* 0x0004f80001797983 */ /* 0x000ea20000300800 */
[----:B---3--:R-:W-:-:S03]  /*94d0*/  FADD R124, R123, R124 ;  /* 0x0000007c7b7c7221 */ /* 0x008fc60000000000 */
[----:B------:R0:W-:Y:S01]  /*94e0*/  STL [R1+0x204], R122 ;  /* 0x0002047a01007387 */ /* 0x0001e20000100800 */
[----:B----4-:R-:W-:-:S01]  /*94f0*/  FADD R126, R125, R126 ;  /* 0x0000007e7d7e7221 */ /* 0x010fc20000000000 */
[----:B------:R-:W-:Y:S02]  /*9500*/  FADD R128, R127, R128 ;  /* 0x000000807f807221 */ /* 0x000fe40000000000 */
[----:B0-----:R-:W3:Y:S04]  /*9510*/  LDL.LU R122, [R1+0x4f4] ;  /* 0x0004f400017a7983 */ /* 0x001ee80000300800 */
[----:B------:R-:W4:Y:S04]  /*9520*/  LDL.LU R123, [R1+0x4f0] ;  /* 0x0004f000017b7983 */ /* 0x000f280000300800 */
[----:B------:R0:W-:Y:S01]  /*9530*/  STL [R1+0x208], R124 ;  /* 0x0002087c01007387 */ /* 0x0001e20000100800 */
[----:B------:R-:W-:-:S01]  /*9540*/  FADD R150, R129, R150 ;  /* 0x0000009681967221 */ /* 0x000fc20000000000 */
[----:B------:R-:W-:Y:S01]  /*9550*/  FADD R146, R148, R146 ;  /* 0x0000009294927221 */ /* 0x000fe20000000000 */
[----:B------:R-:W-:-:S01]  /*9560*/  FADD R143, R144, R143 ;  /* 0x0000008f908f7221 */ /* 0x000fc20000000000 */
[----:B------:R-:W-:Y:S01]  /*9570*/  FADD R141, R142, R141 ;  /* 0x0000008d8e8d7221 */ /* 0x000fe20000000000 */
[----:B0-----:R-:W4:Y:S04]  /*9580*/  LDL.LU R124, [R1+0x4ec] ;  /* 0x0004ec00017c7983 */ /* 0x001f280000300800 */
[----:B------:R-:W4:Y:S04]  /*9590*/  LDL.LU R125, [R1+0x4e8] ;  /* 0x0004e800017d7983 */ /* 0x000f280000300800 */
[----:B------:R0:W-:Y:S01]  /*95a0*/  STL [R1+0x20c], R126 ;  /* 0x00020c7e01007387 */ /* 0x0001e20000100800 */
[----:B------:R-:W-:-:S01]  /*95b0*/  FADD R2, R140, R2 ;  /* 0x000000028c027221 */ /* 0x000fc20000000000 */
[----:B------:R-:W-:-:S02]  /*95c0*/  FADD R0, R139, R0 ;  /* 0x000000008b007221 */ /* 0x000fc40000000000 */
[----:B0-----:R-:W4:Y:S04]  /*95d0*/  LDL.LU R126, [R1+0x4e4] ;  /* 0x0004e400017e7983 */ /* 0x001f280000300800 */
[----:B------:R-:W4:Y:S04]  /*95e0*/  LDL.LU R127, [R1+0x4e0] ;  /* 0x0004e000017f7983 */ /* 0x000f280000300800 */
[----:B------:R0:W-:Y:S04]  /*95f0*/  STL [R1+0x210], R128 ;  /* 0x0002108001007387 */ /* 0x0001e80000100800 */
[----:B0-----:R-:W4:Y:S04]  /*9600*/  LDL.LU R128, [R1+0x4dc] ;  /* 0x0004dc0001807983 */ /* 0x001f280000300800 */
[----:B------:R-:W4:Y:S04]  /*9610*/  LDL.LU R129, [R1+0x4d8] ;  /* 0x0004d80001817983 */ /* 0x000f280000300800 */
[----:B------:R-:W-:Y:S04]  /*9620*/  STL [R1+0x214], R150 ;  /* 0x0002149601007387 */ /* 0x000fe80000100800 */
[----:B------:R-:W-:Y:S04]  /*9630*/  STL [R1+0x218], R146 ;  /* 0x0002189201007387 */ /* 0x000fe80000100800 */
[----:B------:R-:W-:Y:S04]  /*9640*/  STL [R1+0x21c], R143 ;  /* 0x00021c8f01007387 */ /* 0x000fe80000100800 */
[----:B------:R-:W-:Y:S04]  /*9650*/  STL [R1+0x220], R141 ;  /* 0x0002208d01007387 */ /* 0x000fe80000100800 */
[----:B------:R-:W-:Y:S04]  /*9660*/  STL [R1+0x224], R2 ;  /* 0x0002240201007387 */ /* 0x000fe80000100800 */
[----:B------:R-:W-:Y:S04]  /*9670*/  STL [R1+0x228], R0 ;  /* 0x0002280001007387 */ /* 0x000fe80000100800 */
[----:B------:R-:W2:Y:S04]  /*9680*/  LDL.LU R131, [R1+0x238] ;  /* 0x0002380001837983 */ /* 0x000ea80000300800 */
[----:B------:R-:W-:Y:S04]  /*9690*/  STL [R1+0x22c], R137 ;  /* 0x00022c8901007387 */ /* 0x000fe80000100800 */
[----:B------:R0:W-:Y:S04]  /*96a0*/  STL [R1+0x230], R133 ;  /* 0x0002308501007387 */ /* 0x0001e80000100800 */
[----:B0-----:R-:W3:Y:S04]  /*96b0*/  LDL.LU R133, [R1+0x23c] ;  /* 0x00023c0001857983 */ /* 0x001ee80000300800 */
[----:B------:R-:W4:Y:S04]  /*96c0*/  LDL.LU R135, [R1+0x240] ;  /* 0x0002400001877983 */ /* 0x000f280000300800 */
[----:B------:R0:W-:Y:S04]  /*96d0*/  STL [R1+0x234], R3 ;  /* 0x0002340301007387 */ /* 0x0001e80000100800 */
        /* <DEDUP_REMOVED lines=11> */
[----:B0-----:R-:W4:Y:S04]  /*9790*/  LDL.LU R3, [R1+0x270] ;  /* 0x0002700001037983 */ /* 0x001f280000300800 */
[----:B------:R-:W4:Y:S04]  /*97a0*/  LDL.LU R2, [R1+0x274] ;  /* 0x0002740001027983 */ /* 0x000f280000300800 */
[----:B------:R-:W4:Y:S01]  /*97b0*/  LDL.LU R0, [R1+0x278] ;  /* 0x0002780001007983 */ /* 0x000f220000300800 */
[----:B--2---:R-:W-:-:S03]  /*97c0*/  FADD R131, R130, R131 ;  /* 0x0000008382837221 */ /* 0x004fc60000000000 */
[----:B------:R-:W2:Y:S04]  /*97d0*/  LDL.LU R130, [R1+0x4d4] ;  /* 0x0004d40001827983 */ /* 0x000ea80000300800 */
[----:B------:R0:W-:Y:S04]  /*97e0*/  STL [R1+0x238], R131 ;  /* 0x0002388301007387 */ /* 0x0001e80000100800 */
[----:B0-----:R-:W2:Y:S01]  /*97f0*/  LDL.LU R131, [R1+0x4d0] ;  /* 0x0004d00001837983 */ /* 0x001ea20000300800 */
[----:B---3--:R-:W-:-:S03]  /*9800*/  FADD R133, R132, R133 ;  /* 0x0000008584857221 */ /* 0x008fc60000000000 */
[----:B------:R-:W3:Y:S01]  /*9810*/  LDL.LU R132, [R1+0x4cc] ;  /* 0x0004cc0001847983 */ /* 0x000ee20000300800 */
[----:B----4-:R-:W-:-:S03]  /*9820*/  FADD R135, R134, R135 ;  /* 0x0000008786877221 */ /* 0x010fc60000000000 */
[----:B------:R0:W-:Y:S01]  /*9830*/  STL [R1+0x23c], R133 ;  /* 0x00023c8501007387 */ /* 0x0001e20000100800 */
[----:B------:R-:W-:-:S03]  /*9840*/  FADD R137, R136, R137 ;  /* 0x0000008988897221 */ /* 0x000fc60000000000 */
[----:B0-----:R-:W4:Y:S01]  /*9850*/  LDL.LU R133, [R1+0x4c8] ;  /* 0x0004c80001857983 */ /* 0x001f220000300800 */
[----:B------:R-:W-:-:S03]  /*9860*/  FADD R150, R151, R150 ;  /* 0x0000009697967221 */ /* 0x000fc60000000000 */
[----:B------:R-:W4:Y:S01]  /*9870*/  LDL.LU R134, [R1+0x4c4] ;  /* 0x0004c40001867983 */ /* 0x000f220000300800 */
[----:B------:R-:W-:-:S03]  /*9880*/  FADD R148, R149, R148 ;  /* 0x0000009495947221 */ /* 0x000fc60000000000 */
[----:B------:R0:W-:Y:S01]  /*9890*/  STL [R1+0x240], R135 ;  /* 0x0002408701007387 */ /* 0x0001e20000100800 */
[----:B------:R-:W-:-:S01]  /*98a0*/  FADD R146, R147, R146 ;  /* 0x0000009293927221 */ /* 0x000fc20000000000 */
[----:B------:R-:W-:Y:S02]  /*98b0*/  FADD R144, R145, R144 ;  /* 0x0000009091907221 */ /* 0x000fe40000000000 */
[----:B0-----:R-:W4:Y:S01]  /*98c0*/  LDL.LU R135, [R1+0x4c0] ;  /* 0x0004c00001877983 */ /* 0x001f220000300800 */
[----:B------:R-:W-:-:S03]  /*98d0*/  FADD R143, R24, R143 ;  /* 0x0000008f188f7221 */ /* 0x000fc60000000000 */
[----:B------:R-:W4:Y:S01]  /*98e0*/  LDL.LU R136, [R1+0x4bc] ;  /* 0x0004bc0001887983 */ /* 0x000f220000300800 */
[----:B------:R-:W-:-:S03]  /*98f0*/  FADD R142, R25, R142 ;  /* 0x0000008e198e7221 */ /* 0x000fc60000000000 */
[----:B------:R0:W-:Y:S01]  /*9900*/  STL [R1+0x244], R137 ;  /* 0x0002448901007387 */ /* 0x0001e20000100800 */
[----:B------:R-:W-:-:S01]  /*9910*/  FADD R141, R26, R141 ;  /* 0x0000008d1a8d7221 */ /* 0x000fc20000000000 */
[----:B------:R-:W-:Y:S01]  /*9920*/  FADD R140, R27, R140 ;  /* 0x0000008c1b8c7221 */ /* 0x000fe20000000000 */
[----:B------:R-:W-:-:S01]  /*9930*/  FADD R139, R28, R139 ;  /* 0x0000008b1c8b7221 */ /* 0x000fc20000000000 */
[----:B0-----:R-:W4:Y:S04]  /*9940*/  LDL.LU R137, [R1+0x4b8] ;  /* 0x0004b80001897983 */ /* 0x001f280000300800 */
[----:B------:R0:W-:Y:S01]  /*9950*/  STL [R1+0x248], R150 ;  /* 0x0002489601007387 */ /* 0x0001e20000100800 */
[----:B------:R-:W-:-:S03]  /*9960*/  FADD R138, R29, R138 ;  /* 0x0000008a1d8a7221 */ /* 0x000fc60000000000 */
[----:B------:R1:W-:Y:S04]  /*9970*/  STL [R1+0x24c], R148 ;  /* 0x00024c9401007387 */ /* 0x0003e80000100800 */
        /* <DEDUP_REMOVED lines=9> */
[----:B------:R1:W-:Y:S04]  /*9a10*/  STL [R1+0x268], R139 ;  /* 0x0002688b01007387 */ /* 0x0003e80000100800 */
[----:B------:R1:W-:Y:S04]  /*9a20*/  STL [R1+0x26c], R138 ;  /* 0x00026c8a01007387 */ /* 0x0003e80000100800 */
[----:B------:R-:W2:Y:S04]  /*9a30*/  LDL.LU R151, [R1+0x27c] ;  /* 0x00027c0001977983 */ /* 0x000ea80000300800 */
[----:B------:R1:W-:Y:S04]  /*9a40*/  STL [R1+0x270], R3 ;  /* 0x0002700301007387 */ /* 0x0003e80000100800 */
[----:B0-----:R-:W3:Y:S04]  /*9a50*/  LDL.LU R150, [R1+0x280] ;  /* 0x0002800001967983 */ /* 0x001ee80000300800 */
[----:B------:R0:W-:Y:S04]  /*9a60*/  STL [R1+0x274], R2 ;  /* 0x0002740201007387 */ /* 0x0001e80000100800 */
[----:B------:R-:W4:Y:S04]  /*9a70*/  LDL.LU R149, [R1+0x284] ;  /* 0x0002840001957983 */ /* 0x000f280000300800 */
[----:B------:R0:W-:Y:S04]  /*9a80*/  STL [R1+0x278], R0 ;  /* 0x0002780001007387 */ /* 0x0001e80000100800 */
[----:B-1----:R-:W4:Y:S04]  /*9a90*/  LDL.LU R148, [R1+0x288] ;  /* 0x0002880001947983 */ /* 0x002f280000300800 */
        /* <DEDUP_REMOVED lines=12> */
[----:B------:R-:W4:Y:S01]  /*9b60*/  LDL.LU R0, [R1+0x2bc] ;  /* 0x0002bc0001007983 */ /* 0x000f220000300800 */
[----:B--2---:R-:W-:-:S01]  /*9b70*/  FADD R151, R33, R151 ;  /* 0x0000009721977221 */ /* 0x004fc20000000000 */
[----:B---3--:R-:W-:-:S04]  /*9b80*/  FADD R150, R34, R150 ;  /* 0x0000009622967221 */ /* 0x008fc80000000000 */
[----:B------:R0:W-:Y:S01]  /*9b90*/  STL [R1+0x27c], R151 ;  /* 0x00027c9701007387 */ /* 0x0001e20000100800 */
[----:B----4-:R-:W-:-:S03]  /*9ba0*/  FADD R149, R35, R149 ;  /* 0x0000009523957221 */ /* 0x010fc60000000000 */
[----:B------:R1:W-:Y:S01]  /*9bb0*/  STL [R1+0x280], R150 ;  /* 0x0002809601007387 */ /* 0x0003e20000100800 */
[----:B------:R-:W-:-:S03]  /*9bc0*/  FADD R148, R36, R148 ;  /* 0x0000009424947221 */ /* 0x000fc60000000000 */
        /* <DEDUP_REMOVED lines=24> */
[----:B0-----:R-:W4:Y:S01]  /*9d50*/  LDL.LU R151, [R1+0x2c0] ;  /* 0x0002c00001977983 */ /* 0x001f220000300800 */
[----:B------:R-:W-:-:S03]  /*9d60*/  FADD R0, R49, R0 ;  /* 0x0000000031007221 */ /* 0x000fc60000000000 */
[----:B------:R0:W-:Y:S04]  /*9d70*/  STL [R1+0x2b4], R3 ;  /* 0x0002b40301007387 */ /* 0x0001e80000100800 */
[----:B-1----:R-:W4:Y:S04]  /*9d80*/  LDL.LU R150, [R1+0x2c4] ;  /* 0x0002c40001967983 */ /* 0x002f280000300800 */
[----:B------:R1:W-:Y:S04]  /*9d90*/  STL [R1+0x2b8], R2 ;  /* 0x0002b80201007387 */ /* 0x0003e80000100800 */
[----:B--2---:R-:W2:Y:S04]  /*9da0*/  LDL.LU R149, [R1+0x2c8] ;  /* 0x0002c80001957983 */ /* 0x004ea80000300800 */
[----:B------:R1:W-:Y:S04]  /*9db0*/  STL [R1+0x2bc], R0 ;  /* 0x0002bc0001007387 */ /* 0x0003e80000100800 */
[----:B---3--:R-:W3:Y:S04]  /*9dc0*/  LDL.LU R148, [R1+0x2cc] ;  /* 0x0002cc0001947983 */ /* 0x008ee80000300800 */
[----:B----4-:R-:W4:Y:S04]  /*9dd0*/  LDL.LU R147, [R1+0x2d0] ;  /* 0x0002d00001937983 */ /* 0x010f280000300800 */
        /* <DEDUP_REMOVED lines=10> */
[----:B-1----:R-:W4:Y:S04]  /*9e80*/  LDL.LU R2, [R1+0x2fc] ;  /* 0x0002fc0001027983 */ /* 0x002f280000300800 */
[----:B------:R-:W4:Y:S01]  /*9e90*/  LDL.LU R0, [R1+0x300] ;  /* 0x0003000001007983 */ /* 0x000f220000300800 */
[----:B------:R-:W-:-:S01]  /*9ea0*/  FADD R151, R50, R151 ;  /* 0x0000009732977221 */ /* 0x000fc20000000000 */
[----:B------:R-:W-:-:S04]  /*9eb0*/  FADD R150, R51, R150 ;  /* 0x0000009633967221 */ /* 0x000fc80000000000 */
[----:B------:R0:W-:Y:S01]  /*9ec0*/  STL [R1+0x2c0], R151 ;  /* 0x0002c09701007387 */ /* 0x0001e20000100800 */
[----:B--2---:R-:W-:-:S03]  /*9ed0*/  FADD R149, R52, R149 ;  /* 0x0000009534957221 */ /* 0x004fc60000000000 */
[----:B------:R1:W-:Y:S01]  /*9ee0*/  STL [R1+0x2c4], R150 ;  /* 0x0002c49601007387 */ /* 0x0003e20000100800 */
[----:B---3--:R-:W-:-:S03]  /*9ef0*/  FADD R148, R53, R148 ;  /* 0x0000009435947221 */ /* 0x008fc60000000000 */
        /* <DEDUP_REMOVED lines=200> */
[----:B------:R-:W-:Y:S01]  /*ab80*/  STL [R1+0x3d0], R151 ;  /* 0x0003d09701007387 */ /* 0x000fe20000100800 */
[----:B--2---:R-:W-:-:S03]  /*ab90*/  FADD R149, R120, R149 ;  /* 0x0000009578957221 */ /* 0x004fc60000000000 */
[----:B------:R-:W-:Y:S01]  /*aba0*/  STL [R1+0x3d4], R150 ;  /* 0x0003d49601007387 */ /* 0x000fe20000100800 */
[----:B---3--:R-:W-:-:S03]  /*abb0*/  FADD R148, R121, R148 ;  /* 0x0000009479947221 */ /* 0x008fc60000000000 */
[----:B------:R-:W-:Y:S01]  /*abc0*/  STL [R1+0x3d8], R149 ;  /* 0x0003d89501007387 */ /* 0x000fe20000100800 */
[----:B----4-:R-:W-:-:S03]  /*abd0*/  FADD R147, R122, R147 ;  /* 0x000000937a937221 */ /* 0x010fc60000000000 */
[----:B------:R-:W-:Y:S01]  /*abe0*/  STL [R1+0x3dc], R148 ;  /* 0x0003dc9401007387 */ /* 0x000fe20000100800 */
[----:B------:R-:W-:-:S03]  /*abf0*/  FADD R146, R123, R146 ;  /* 0x000000927b927221 */ /* 0x000fc60000000000 */
        /* <DEDUP_REMOVED lines=18> */
[----:B------:R0:W-:Y:S04]  /*ad20*/  STL [R1+0x404], R138 ;  /* 0x0004048a01007387 */ /* 0x0001e80000100800 */
[----:B0-----:R-:W2:Y:S04]  /*ad30*/  LDL.LU R138, [R1+0x414] ;  /* 0x00041400018a7983 */ /* 0x001ea80000300800 */
[----:B------:R-:W-:Y:S04]  /*ad40*/  STL [R1+0x408], R3 ;  /* 0x0004080301007387 */ /* 0x000fe80000100800 */
[----:B------:R-:W3:Y:S01]  /*ad50*/  LDL.LU R139, [R1+0x418] ;  /* 0x00041800018b7983 */ /* 0x000ee20000300800 */
[----:B------:R-:W-:-:S01]  /*ad60*/  FADD R2, R133, R2 ;  /* 0x0000000285027221 */ /* 0x000fc20000000000 */
[----:B------:R-:W-:-:S04]  /*ad70*/  FADD R0, R134, R0 ;  /* 0x0000000086007221 */ /* 0x000fc80000000000 */
[----:B------:R0:W-:Y:S04]  /*ad80*/  STL [R1+0x40c], R2 ;  /* 0x00040c0201007387 */ /* 0x0001e80000100800 */
        /* <DEDUP_REMOVED lines=16> */
[----:B--2---:R-:W-:-:S05]  /*ae90*/  FADD R138, R135, R138 ;  /* 0x0000008a878a7221 */ /* 0x004fca0000000000 */
[----:B------:R0:W-:Y:S01]  /*aea0*/  STL [R1+0x414], R138 ;  /* 0x0004148a01007387 */ /* 0x0001e20000100800 */
[----:B---3--:R-:W-:-:S03]  /*aeb0*/  FADD R139, R136, R139 ;  /* 0x0000008b888b7221 */ /* 0x008fc60000000000 */
[----:B0-----:R-:W2:Y:S04]  /*aec0*/  LDL.LU R138, [R1+0x4b4] ;  /* 0x0004b400018a7983 */ /* 0x001ea80000300800 */
[----:B------:R0:W-:Y:S04]  /*aed0*/  STL [R1+0x418], R139 ;  /* 0x0004188b01007387 */ /* 0x0001e80000100800 */
[----:B0-----:R-:W3:Y:S01]  /*aee0*/  LDL.LU R139, [R1+0x4b0] ;  /* 0x0004b000018b7983 */ /* 0x001ee20000300800 */
[----:B----4-:R-:W-:-:S05]  /*aef0*/  FADD R140, R137, R140 ;  /* 0x0000008c898c7221 */ /* 0x010fca0000000000 */
[----:B------:R0:W-:Y:S04]  /*af00*/  STL [R1+0x41c], R140 ;  /* 0x00041c8c01007387 */ /* 0x0001e80000100800 */
[----:B0-----:R-:W4:Y:S01]  /*af10*/  LDL.LU R140, [R1+0x4ac] ;  /* 0x0004ac00018c7983 */ /* 0x001f220000300800 */
        /* <DEDUP_REMOVED lines=35> */
[----:B0-----:R0:W5:Y:S01]  /*b150*/  LDL.LU R2, [R1+0x47c] ;  /* 0x00047c0001027983 */ /* 0x0011620000300800 */
[----:B------:R-:W-:Y:S01]  /*b160*/  UMOV UR6, URZ ;  /* 0x0000003f00067c82 */ /* 0x000fe20008000000 */
[----:B--2---:R-:W-:-:S05]  /*b170*/  FADD R0, R150, R0 ;  /* 0x0000000096007221 */ /* 0x004fca0000000000 */
[----:B------:R1:W-:Y:S01]  /*b180*/  STL [R1+0x450], R0 ;  /* 0x0004500001007387 */ /* 0x0003e20000100800 */
[----:B---3--:R-:W-:-:S03]  /*b190*/  FADD R3, R3, R151 ;  /* 0x0000009703037221 */ /* 0x008fc60000000000 */
[----:B-1----:R0:W5:Y:S04]  /*b1a0*/  LDL.LU R0, [R1+0x478] ;  /* 0x0004780001007983 */ /* 0x0021680000300800 */
[----:B------:R0:W-:Y:S02]  /*b1b0*/  STL [R1+0x454], R3 ;  /* 0x0004540301007387 */ /* 0x0001e40000100800 */
.L_x_28:
[----:B------:R-:W-:Y:S05]  /*b1c0*/  @!P1 BRA `(.L_x_29) ;  /* 0x0000000000049947 */ /* 0x000fea0003800000 */
[----:B------:R-:W-:Y:S01]  /*b1d0*/  BPT.TRAP 0x1 ;  /* 0x000000040000795c */ /* 0x000fe20000300000 */
.L_x_29:
[----:B0-----:R-:W4:Y:S04]  /*b1e0*/  LDL R3, [R1+0x458] ;  /* 0x0004580001037983 */ /* 0x001f280000100800 */
[----:B-----5:R0:W-:Y:S04]  /*b1f0*/  STL [R1+0x478], R0 ;  /* 0x0004780001007387 */ /* 0x0201e80000100800 */
[----:B0-----:R-:W2:Y:S01]  /*b200*/  LDL R0, [R1+0x45c] ;  /* 0x00045c0001007983 */ /* 0x001ea20000100800 */
[----:B----4-:R-:W-:Y:S01]  /*b210*/  ISETP.NE.AND P0, PT, R3, RZ, PT ;  /* 0x000000ff0300720c */ /* 0x010fe20003f05270 */
[----:B------:R-:W-:-:S12]  /*b220*/  IMAD.U32 R3, RZ, RZ, UR25 ;  /* 0x00000019ff037e24 */ /* 0x000fd8000f8e00ff */
[----:B------:R-:W-:-:S05]  /*b230*/  @P0 LEA R3, R3, UR11, 0x3 ;  /* 0x0000000b03030c11 */ /* 0x000fca000f8e18ff */
[----:B------:R-:W-:-:S05]  /*b240*/  @P0 VIADD R3, R3, 0x18 ;  /* 0x0000001803030836 */ /* 0x000fca0000000000 */
[----:B--2---:R-:W-:Y:S02]  /*b250*/  @P0 PRMT R3, R0, 0x654, R3 ;  /* 0x0000065400030816 */ /* 0x004fe40000000003 */
[----:B------:R0:W5:Y:S01]  /*b260*/  LDL.LU R0, [R1+0x478] ;  /* 0x0004780001007983 */ /* 0x0001620000300800 */
[----:B------:R-:W-:Y:S01]  /*b270*/  UISETP.GT.U32.AND UP0, UPT, UR13, 0x1, UPT ;  /* 0x000000010d00788c */ /* 0x000fe2000bf04070 */
[----:B------:R0:W-:Y:S05]  /*b280*/  @P0 SYNCS.ARRIVE.TRANS64.RED.A1T0 RZ, [R3+URZ], RZ ;  /* 0x000000ff03ff09a7 */ /* 0x0001ea000810043f */
[----:B------:R-:W-:-:S13]  /*b290*/  PLOP3.LUT P0, PT, PT, PT, UP0, 0x80, 0x0 ;  /* 0x000000000000781c */ /* 0x000fda0003f0f008 */
[----:B0-----:R-:W-:Y:S05]  /*b2a0*/  @P0 BRA `(.L_x_30) ;  /* 0x0000000000040947 */ /* 0x001fea0003800000 */
[----:B------:R-:W-:Y:S01]  /*b2b0*/  BPT.TRAP 0x1 ;  /* 0x000000040000795c */ /* 0x000fe20000300000 */
.L_x_30:
[----:B------:R-:W-:Y:S01]  /*b2c0*/  UIADD3 UR14, UR14, 0x1, URZ ;  /* 0x000000010e0e7890 */ /* 0x000fe2000fffe03f */
[C---:B------:R-:W-:Y:S01]  /*b2d0*/  ISETP.GT.AND P0, PT, R2.reuse, 0x1, PT ;  /* 0x000000010200780c */ /* 0x040fe20003f04270 */
[----:B------:R-:W-:Y:S01]  /*b2e0*/  UIADD3 UR25, UR25, 0x1, URZ ;  /* 0x0000000119197890 */ /* 0x000fe2000fffe03f */
[----:B------:R-:W-:Y:S01]  /*b2f0*/  VIADD R2, R2, 0xffffffff ;  /* 0xffffffff02027836 */ /* 0x000fe20000000000 */
[----:B------:R-:W-:Y:S02]  /*b300*/  UISETP.NE.AND UP0, UPT, UR14, 0x3, UPT ;  /* 0x000000030e00788c */ /* 0x000fe4000bf05270 */
[----:B------:R-:W-:Y:S02]  /*b310*/  UISETP.NE.AND UP1, UPT, UR25, 0x3, UPT ;  /* 0x000000031900788c */ /* 0x000fe4000bf25270 */
[----:B------:R-:W-:Y:S02]  /*b320*/  USEL UR8, URZ, 0x1, UP0 ;  /* 0x000000013f087887 */ /* 0x000fe40008000000 */
[----:B------:R-:W-:-:S02]  /*b330*/  USEL UR14, UR14, URZ, UP0 ;  /* 0x0000003f0e0e7287 */ /* 0x000fc40008000000 */
[----:B------:R-:W-:Y:S02]  /*b340*/  USEL UR25, UR25, URZ, UP1 ;  /* 0x0000003f19197287 */ /* 0x000fe40008800000 */
[----:B-----5:R-:W-:Y:S01]  /*b350*/  LOP3.LUT R0, R0, UR8, RZ, 0x3c, !PT ;  /* 0x0000000800007c12 */ /* 0x020fe2000f8e3cff */
[----:B------:R-:W-:Y:S01]  /*b360*/  UMOV UR8, 0x1 ;  /* 0x0000000100087882 */ /* 0x000fe20000000000 */
[----:B------:R-:W-:Y:S08]  /*b370*/  @P0 BRA `(.L_x_31) ;  /* 0xffffffb000600947 */ /* 0x000ff0000383ffff */
.L_x_23:
[----:B------:R-:W-:-:S04]  /*b380*/  UISETP.NE.AND UP0, UPT, UR6, URZ, UPT ;  /* 0x0000003f0600728c */ /* 0x000fc8000bf05270 */
[----:B------:R-:W-:-:S06]  /*b390*/  USEL UR6, URZ, 0x1, !UP0 ;  /* 0x000000013f067887 */ /* 0x000fcc000c000000 */
[----:B------:R-:W-:-:S13]  /*b3a0*/  ISETP.NE.AND P0, PT, RZ, UR6, PT ;  /* 0x00000006ff007c0c */ /* 0x000fda000bf05270 */
[----:B------:R-:W-:Y:S05]  /*b3b0*/  @!P0 BRA `(.L_x_32) ;  /* 0x0000003800188947 */ /* 0x000fea0003800000 */
[----:B------:R0:W-:Y:S04]  /*b3c0*/  STL [R1+0x628], R43 ;  /* 0x0006282b01007387 */ /* 0x0001e80000100800 */
[----:B0-----:R-:W4:Y:S04]  /*b3d0*/  LDL.LU R43, [R1] ;  /* 0x00000000012b7983 */ /* 0x001f280000300800 */
[----:B------:R0:W-:Y:S04]  /*b3e0*/  STL [R1+0x624], R44 ;  /* 0x0006242c01007387 */ /* 0x0001e80000100800 */
[----:B0-----:R-:W5:Y:S04]  /*b3f0*/  LDL.LU R44, [R1+0x4] ;  /* 0x00000400012c7983 */ /* 0x001f680000300800 */
[----:B------:R0:W-:Y:S04]  /*b400*/  STL [R1+0x620], R45 ;  /* 0x0006202d01007387 */ /* 0x0001e80000100800 */
[----:B0-----:R-:W2:Y:S04]  /*b410*/  LDL.LU R45, [R1+0x8] ;  /* 0x00000800012d7983 */ /* 0x001ea80000300800 */
[----:B------:R0:W-:Y:S04]  /*b420*/  STL [R1+0x61c], R46 ;  /* 0x00061c2e01007387 */ /* 0x0001e80000100800 */
[----:B0-----:R-:W3:Y:S04]  /*b430*/  LDL.LU R46, [R1+0xc] ;  /* 0x00000c00012e7983 */ /* 0x001ee80000300800 */
        /* <DEDUP_REMOVED lines=140> */
[----:B------:R-:W3:Y:S04]  /*bd00*/  LDL.LU R0, [R1+0x204] ;  /* 0x0002040001007983 */ /* 0x000ee80000300800 */
[----:B------:R-:W3:Y:S04]  /*bd10*/  LDL.LU R2, [R1+0x1b0] ;  /* 0x0001b00001027983 */ /* 0x000ee80000300800 */
[----:B------:R-:W3:Y:S04]  /*bd20*/  LDL.LU R3, [R1+0x208] ;  /* 0x0002080001037983 */ /* 0x000ee80000300800 */
        /* <DEDUP_REMOVED lines=65> */
[----:B0-----:R-:W3:Y:S01]  /*c140*/  LDL.LU R149, [R1+0x130] ;  /* 0x0001300001957983 */ /* 0x001ee20000300800 */
[----:B----4-:R-:W-:-:S03]  /*c150*/  FADD R4, R43, R4 ;  /* 0x000000042b047221 */ /* 0x010fc60000000000 */
[----:B------:R0:W-:Y:S01]  /*c160*/  STL [R1+0x47c], R150 ;  /* 0x00047c9601007387 */ /* 0x0001e20000100800 */
[----:B-----5:R-:W-:Y:S01]  /*c170*/  FADD R5, R44, R5 ;  /* 0x000000052c057221 */ /* 0x020fe20000000000 */
[----:B--2---:R-:W-:Y:S01]  /*c180*/  FADD R6, R45, R6 ;  /* 0x000000062d067221 */ /* 0x004fe20000000000 */
[----:B---3--:R-:W-:Y:S01]  /*c190*/  FADD R7, R46, R7 ;  /* 0x000000072e077221 */ /* 0x008fe20000000000 */
[----:B------:R-:W-:Y:S01]  /*c1a0*/  FADD R8, R47, R8 ;  /* 0x000000082f087221 */ /* 0x000fe20000000000 */
[----:B0-----:R-:W2:Y:S04]  /*c1b0*/  LDL.LU R150, [R1+0x12c] ;  /* 0x00012c0001967983 */ /* 0x001ea80000300800 */
[----:B------:R0:W-:Y:S01]  /*c1c0*/  STL [R1+0x478], R151 ;  /* 0x0004789701007387 */ /* 0x0001e20000100800 */
[----:B------:R-:W-:Y:S01]  /*c1d0*/  FADD R9, R48, R9 ;  /* 0x0000000930097221 */ /* 0x000fe20000000000 */
[----:B------:R-:W-:Y:S01]  /*c1e0*/  FADD R10, R49, R10 ;  /* 0x0000000a310a7221 */ /* 0x000fe20000000000 */
[----:B------:R-:W-:Y:S01]  /*c1f0*/  FADD R11, R50, R11 ;  /* 0x0000000b320b7221 */ /* 0x000fe20000000000 */
[----:B0-----:R-:W3:Y:S04]  /*c200*/  LDL.LU R151, [R1+0x128] ;  /* 0x0001280001977983 */ /* 0x001ee80000300800 */
[----:B------:R-:W4:Y:S04]  /*c210*/  LDL.LU R43, [R1+0x628] ;  /* 0x00062800012b7983 */ /* 0x000f280000300800 */
[----:B------:R-:W5:Y:S04]  /*c220*/  LDL.LU R44, [R1+0x624] ;  /* 0x00062400012c7983 */ /* 0x000f680000300800 */
[----:B------:R-:W4:Y:S04]  /*c230*/  LDL.LU R45, [R1+0x620] ;  /* 0x00062000012d7983 */ /* 0x000f280000300800 */
[----:B------:R-:W5:Y:S01]  /*c240*/  LDL.LU R46, [R1+0x61c] ;  /* 0x00061c00012e7983 */ /* 0x000f620000300800 */
[----:B------:R-:W-:-:S03]  /*c250*/  FADD R12, R51, R12 ;  /* 0x0000000c330c7221 */ /* 0x000fc60000000000 */
[----:B------:R-:W4:Y:S01]  /*c260*/  LDL.LU R47, [R1+0x618] ;  /* 0x00061800012f7983 */ /* 0x000f220000300800 */
[----:B------:R-:W-:-:S03]  /*c270*/  FADD R13, R52, R13 ;  /* 0x0000000d340d7221 */ /* 0x000fc60000000000 */
        /* <DEDUP_REMOVED lines=134> */
[----:B------:R-:W4:Y:S04]  /*cae0*/  LDL.LU R115, [R1+0x508] ;  /* 0x0005080001737983 */ /* 0x000f280000300800 */
[----:B------:R-:W4:Y:S01]  /*caf0*/  LDL.LU R116, [R1+0x504] ;  /* 0x0005040001747983 */ /* 0x000f220000300800 */
[----:B------:R-:W-:Y:S01]  /*cb00*/  FADD R3, R2, R3 ;  /* 0x0000000302037221 */ /* 0x000fe20000000000 */
[----:B------:R-:W-:Y:S01]  /*cb10*/  FADD R237, R120, R237 ;  /* 0x000000ed78ed7221 */ /* 0x000fe20000000000 */
[----:B------:R-:W-:Y:S01]  /*cb20*/  FADD R236, R121, R236 ;  /* 0x000000ec79ec7221 */ /* 0x000fe20000000000 */
[----:B------:R-:W5:Y:S01]  /*cb30*/  LDL.LU R117, [R1+0x1b4] ;  /* 0x0001b40001757983 */ /* 0x000f620000300800 */
[----:B------:R-:W-:Y:S01]  /*cb40*/  FADD R235, R122, R235 ;  /* 0x000000eb7aeb7221 */ /* 0x000fe20000000000 */
[----:B------:R-:W-:Y:S01]  /*cb50*/  FADD R234, R123, R234 ;  /* 0x000000ea7bea7221 */ /* 0x000fe20000000000 */
[----:B------:R-:W-:Y:S01]  /*cb60*/  FADD R233, R124, R233 ;  /* 0x000000e97ce97221 */ /* 0x000fe20000000000 */
[----:B------:R0:W-:Y:S01]  /*cb70*/  STL [R1+0x200], R118 ;  /* 0x0002007601007387 */ /* 0x0001e20000100800 */
        /* <DEDUP_REMOVED lines=11> */
[----:B0-----:R-:W4:Y:S01]  /*cc30*/  LDL.LU R118, [R1+0x1b8] ;  /* 0x0001b80001767983 */ /* 0x001f220000300800 */
[----:B------:R-:W-:Y:S01]  /*cc40*/  FADD R217, R140, R217 ;  /* 0x000000d98cd97221 */ /* 0x000fe20000000000 */
[----:B------:R-:W-:Y:S01]  /*cc50*/  FADD R223, R134, R223 ;  /* 0x000000df86df7221 */ /* 0x000fe20000000000 */
[----:B------:R-:W-:Y:S01]  /*cc60*/  FADD R216, R141, R216 ;  /* 0x000000d88dd87221 */ /* 0x000fe20000000000 */
[----:B------:R0:W-:Y:S01]  /*cc70*/  STL [R1+0x208], R3 ;  /* 0x0002080301007387 */ /* 0x0001e20000100800 */
[----:B------:R-:W-:Y:S01]  /*cc80*/  FADD R222, R135, R222 ;  /* 0x000000de87de7221 */ /* 0x000fe20000000000 */
[----:B------:R-:W-:Y:S01]  /*cc90*/  FADD R215, R142, R215 ;  /* 0x000000d78ed77221 */ /* 0x000fe20000000000 */
[----:B------:R-:W-:Y:S01]  /*cca0*/  FADD R221, R136, R221 ;  /* 0x000000dd88dd7221 */ /* 0x000fe20000000000 */
[----:B-1----:R-:W4:Y:S01]  /*ccb0*/  LDL.LU R0, [R1+0x210] ;  /* 0x0002100001007983 */ /* 0x002f220000300800 */
[----:B------:R-:W-:Y:S01]  /*ccc0*/  FADD R214, R143, R214 ;  /* 0x000000d68fd67221 */ /* 0x000fe20000000000 */
[----:B------:R-:W-:Y:S01]  /*ccd0*/  FADD R220, R137, R220 ;  /* 0x000000dc89dc7221 */ /* 0x000fe20000000000 */
[----:B------:R-:W-:Y:S01]  /*cce0*/  FADD R213, R144, R213 ;  /* 0x000000d590d57221 */ /* 0x000fe20000000000 */
[----:B------:R-:W4:Y:S01]  /*ccf0*/  LDL.LU R119, [R1+0x1bc] ;  /* 0x0001bc0001777983 */ /* 0x000f220000300800 */
[----:B------:R-:W-:Y:S01]  /*cd00*/  FADD R219, R138, R219 ;  /* 0x000000db8adb7221 */ /* 0x000fe20000000000 */
[----:B------:R-:W-:Y:S01]  /*cd10*/  FADD R212, R145, R212 ;  /* 0x000000d491d47221 */ /* 0x000fe20000000000 */
[----:B------:R-:W-:Y:S01]  /*cd20*/  FADD R218, R139, R218 ;  /* 0x000000da8bda7221 */ /* 0x000fe20000000000 */
[----:B------:R-:W4:Y:S01]  /*cd30*/  LDL.LU R2, [R1+0x214] ;  /* 0x0002140001027983 */ /* 0x000f220000300800 */
[----:B------:R-:W-:Y:S01]  /*cd40*/  FADD R211, R146, R211 ;  /* 0x000000d392d37221 */ /* 0x000fe20000000000 */
[----:B---3--:R-:W-:Y:S01]  /*cd50*/  FADD R206, R151, R206 ;  /* 0x000000ce97ce7221 */ /* 0x008fe20000000000 */
[----:B------:R-:W-:Y:S01]  /*cd60*/  FADD R210, R147, R210 ;  /* 0x000000d293d27221 */ /* 0x000fe20000000000 */
[----:B------:R-:W3:Y:S01]  /*cd70*/  LDL.LU R120, [R1+0x1c0] ;  /* 0x0001c00001787983 */ /* 0x000ee20000300800 */
[----:B--2---:R-:W-:Y:S01]  /*cd80*/  FADD R207, R150, R207 ;  /* 0x000000cf96cf7221 */ /* 0x004fe20000000000 */
[----:B------:R-:W-:-:S02]  /*cd90*/  FADD R209, R148, R209 ;  /* 0x000000d194d17221 */ /* 0x000fc40000000000 */
[----:B0-----:R-:W3:Y:S04]  /*cda0*/  LDL.LU R3, [R1+0x218] ;  /* 0x0002180001037983 */ /* 0x001ee80000300800 */
[----:B------:R-:W2:Y:S04]  /*cdb0*/  LDL.LU R121, [R1+0x1c4] ;  /* 0x0001c40001797983 */ /* 0x000ea80000300800 */
        /* <DEDUP_REMOVED lines=28> */
[----:B------:R-:W2:Y:S01]  /*cf80*/  LDL.LU R148, [R1+0x254] ;  /* 0x0002540001947983 */ /* 0x000ea20000300800 */
[----:B-----5:R-:W-:-:S03]  /*cf90*/  FADD R149, R117, R149 ;  /* 0x0000009575957221 */ /* 0x020fc60000000000 */
[----:B------:R-:W5:Y:S04]  /*cfa0*/  LDL.LU R117, [R1+0x500] ;  /* 0x0005000001757983 */ /* 0x000f680000300800 */
[----:B------:R0:W-:Y:S04]  /*cfb0*/  STL [R1+0x20c], R149 ;  /* 0x00020c9501007387 */ /* 0x0001e80000100800 */
[----:B0-----:R-:W5:Y:S01]  /*cfc0*/  LDL.LU R149, [R1+0x258] ;  /* 0x0002580001957983 */ /* 0x001f620000300800 */
[----:B----4-:R-:W-:-:S03]  /*cfd0*/  FADD R0, R118, R0 ;  /* 0x0000000076007221 */ /* 0x010fc60000000000 */
[----:B------:R-:W4:Y:S01]  /*cfe0*/  LDL.LU R118, [R1+0x4fc] ;  /* 0x0004fc0001767983 */ /* 0x000f220000300800 */
[----:B------:R-:W-:-:S03]  /*cff0*/  FADD R2, R119, R2 ;  /* 0x0000000277027221 */ /* 0x000fc60000000000 */
[----:B------:R0:W-:Y:S01]  /*d000*/  STL [R1+0x210], R0 ;  /* 0x0002100001007387 */ /* 0x0001e20000100800 */
[----:B---3--:R-:W-:-:S03]  /*d010*/  FADD R3, R120, R3 ;  /* 0x0000000378037221 */ /* 0x008fc60000000000 */
[----:B0-----:R-:W3:Y:S04]  /*d020*/  LDL.LU R0, [R1+0x25c] ;  /* 0x00025c0001007983 */ /* 0x001ee80000300800 */
[----:B------:R-:W4:Y:S01]  /*d030*/  LDL.LU R119, [R1+0x4f8] ;  /* 0x0004f80001777983 */ /* 0x000f220000300800 */
[----:B--2---:R-:W-:-:S03]  /*d040*/  FADD R122, R121, R122 ;  /* 0x0000007a797a7221 */ /* 0x004fc60000000000 */
[----:B------:R0:W-:Y:S01]  /*d050*/  STL [R1+0x214], R2 ;  /* 0x0002140201007387 */ /* 0x0001e20000100800 */
[----:B------:R-:W-:-:S03]  /*d060*/  FADD R124, R123, R124 ;  /* 0x0000007c7b7c7221 */ /* 0x000fc60000000000 */
[----:B0-----:R-:W2:Y:S04]  /*d070*/  LDL.LU R2, [R1+0x260] ;  /* 0x0002600001027983 */ /* 0x001ea80000300800 */
[----:B------:R-:W4:Y:S04]  /*d080*/  LDL.LU R120, [R1+0x4f4] ;  /* 0x0004f40001787983 */ /* 0x000f280000300800 */
[----:B------:R0:W-:Y:S01]  /*d090*/  STL [R1+0x218], R3 ;  /* 0x0002180301007387 */ /* 0x0001e20000100800 */
[----:B------:R-:W-:Y:S01]  /*d0a0*/  FADD R126, R125, R126 ;  /* 0x0000007e7d7e7221 */ /* 0x000fe20000000000 */
[----:B------:R-:W-:-:S02]  /*d0b0*/  FADD R128, R127, R128 ;  /* 0x000000807f807221 */ /* 0x000fc40000000000 */
[----:B0-----:R-:W4:Y:S04]  /*d0c0*/  LDL.LU R3, [R1+0x264] ;  /* 0x0002640001037983 */ /* 0x001f280000300800 */
[----:B------:R-:W4:Y:S04]  /*d0d0*/  LDL.LU R121, [R1+0x4f0] ;  /* 0x0004f00001797983 */ /* 0x000f280000300800 */
[----:B------:R0:W-:Y:S01]  /*d0e0*/  STL [R1+0x21c], R122 ;  /* 0x00021c7a01007387 */ /* 0x0001e20000100800 */
[----:B------:R-:W-:-:S03]  /*d0f0*/  FADD R130, R129, R130 ;  /* 0x0000008281827221 */ /* 0x000fc60000000000 */
        /* <DEDUP_REMOVED lines=42> */
[----:B------:R0:W-:Y:S04]  /*d3a0*/  STL [R1+0x248], R145 ;  /* 0x0002489101007387 */ /* 0x0001e80000100800 */
[----:B0-----:R-:W4:Y:S04]  /*d3b0*/  LDL.LU R145, [R1+0x27c] ;  /* 0x00027c0001917983 */ /* 0x001f280000300800 */
[----:B------:R-:W4:Y:S04]  /*d3c0*/  LDL.LU R139, [R1+0x4a8] ;  /* 0x0004a800018b7983 */ /* 0x000f280000300800 */
[----:B------:R0:W-:Y:S04]  /*d3d0*/  STL [R1+0x24c], R146 ;  /* 0x00024c9201007387 */ /* 0x0001e80000100800 */
[----:B0-----:R-:W4:Y:S04]  /*d3e0*/  LDL.LU R146, [R1+0x280] ;  /* 0x0002800001927983 */ /* 0x001f280000300800 */
[----:B------:R0:W-:Y:S01]  /*d3f0*/  STL [R1+0x250], R147 ;  /* 0x0002509301007387 */ /* 0x0001e20000100800 */
[----:B-----5:R-:W-:-:S03]  /*d400*/  FADD R149, R24, R149 ;  /* 0x0000009518957221 */ /* 0x020fc60000000000 */
[----:B0-----:R-:W5:Y:S04]  /*d410*/  LDL.LU R147, [R1+0x284] ;  /* 0x0002840001937983 */ /* 0x001f680000300800 */
[----:B------:R0:W-:Y:S04]  /*d420*/  STL [R1+0x254], R148 ;  /* 0x0002549401007387 */ /* 0x0001e80000100800 */
[----:B0-----:R-:W5:Y:S04]  /*d430*/  LDL.LU R148, [R1+0x288] ;  /* 0x0002880001947983 */ /* 0x001f680000300800 */
[----:B------:R0:W-:Y:S04]  /*d440*/  STL [R1+0x258], R149 ;  /* 0x0002589501007387 */ /* 0x0001e80000100800 */
[----:B0-----:R-:W5:Y:S04]  /*d450*/  LDL.LU R149, [R1+0x28c] ;  /* 0x00028c0001957983 */ /* 0x001f680000300800 */
[----:B------:R-:W5:Y:S04]  /*d460*/  LDL.LU R150, [R1+0x290] ;  /* 0x0002900001967983 */ /* 0x000f680000300800 */
[----:B------:R-:W5:Y:S01]  /*d470*/  LDL.LU R151, [R1+0x294] ;  /* 0x0002940001977983 */ /* 0x000f620000300800 */
[----:B---3--:R-:W-:Y:S01]  /*d480*/  FADD R0, R25, R0 ;  /* 0x0000000019007221 */ /* 0x008fe20000000000 */
[----:B--2---:R-:W-:-:S04]  /*d490*/  FADD R2, R26, R2 ;  /* 0x000000021a027221 */ /* 0x004fc80000000000 */
[----:B------:R0:W-:Y:S01]  /*d4a0*/  STL [R1+0x25c], R0 ;  /* 0x00025c0001007387 */ /* 0x0001e20000100800 */
[----:B----4-:R-:W-:-:S03]  /*d4b0*/  FADD R3, R27, R3 ;  /* 0x000000031b037221 */ /* 0x010fc60000000000 */
[----:B------:R-:W2:Y:S04]  /*d4c0*/  LDL.LU R27, [R1+0x2c8] ;  /* 0x0002c800011b7983 */ /* 0x000ea80000300800 */
[----:B------:R1:W-:Y:S04]  /*d4d0*/  STL [R1+0x260], R2 ;  /* 0x0002600201007387 */ /* 0x0003e80000100800 */
[----:B------:R-:W3:Y:S04]  /*d4e0*/  LDL.LU R26, [R1+0x2cc] ;  /* 0x0002cc00011a7983 */ /* 0x000ee80000300800 */
[----:B------:R-:W4:Y:S04]  /*d4f0*/  LDL.LU R25, [R1+0x2d0] ;  /* 0x0002d00001197983 */ /* 0x000f280000300800 */
[----:B------:R1:W-:Y:S04]  /*d500*/  STL [R1+0x264], R3 ;  /* 0x0002640301007387 */ /* 0x0003e80000100800 */
[----:B------:R-:W4:Y:S04]  /*d510*/  LDL.LU R24, [R1+0x2d4] ;  /* 0x0002d40001187983 */ /* 0x000f280000300800 */
[----:B0-----:R-:W4:Y:S04]  /*d520*/  LDL.LU R0, [R1+0x2d8] ;  /* 0x0002d80001007983 */ /* 0x001f280000300800 */
[----:B-1----:R-:W4:Y:S04]  /*d530*/  LDL.LU R2, [R1+0x2dc] ;  /* 0x0002dc0001027983 */ /* 0x002f280000300800 */
[----:B------:R-:W4:Y:S01]  /*d540*/  LDL.LU R3, [R1+0x2e0] ;  /* 0x0002e00001037983 */ /* 0x000f220000300800 */
[----:B------:R-:W-:-:S05]  /*d550*/  FADD R140, R28, R140 ;  /* 0x0000008c1c8c7221 */ /* 0x000fca0000000000 */
[----:B------:R0:W-:Y:S04]  /*d560*/  STL [R1+0x268], R140 ;  /* 0x0002688c01007387 */ /* 0x0001e80000100800 */
[----:B0-----:R-:W4:Y:S01]  /*d570*/  LDL.LU R140, [R1+0x4a4] ;  /* 0x0004a400018c7983 */ /* 0x001f220000300800 */
[----:B------:R-:W-:-:S03]  /*d580*/  FADD R141, R29, R141 ;  /* 0x0000008d1d8d7221 */ /* 0x000fc60000000000 */
[----:B------:R-:W4:Y:S04]  /*d590*/  LDL.LU R28, [R1+0x2c4] ;  /* 0x0002c400011c7983 */ /* 0x000f280000300800 */
        /* <DEDUP_REMOVED lines=20> */
[----:B------:R0:W-:Y:S01]  /*d6e0*/  STL [R1+0x280], R146 ;  /* 0x0002809201007387 */ /* 0x0001e20000100800 */
[----:B-----5:R-:W-:-:S03]  /*d6f0*/  FADD R147, R35, R147 ;  /* 0x0000009323937221 */ /* 0x020fc60000000000 */
[----:B0-----:R-:W5:Y:S04]  /*d700*/  LDL.LU R146, [R1+0x48c] ;  /* 0x00048c0001927983 */ /* 0x001f680000300800 */
[----:B------:R-:W5:Y:S04]  /*d710*/  LDL.LU R34, [R1+0x2ac] ;  /* 0x0002ac0001227983 */ /* 0x000f680000300800 */
[----:B------:R0:W-:Y:S01]  /*d720*/  STL [R1+0x284], R147 ;  /* 0x0002849301007387 */ /* 0x0001e20000100800 */
[----:B------:R-:W-:-:S03]  /*d730*/  FADD R148, R36, R148 ;  /* 0x0000009424947221 */ /* 0x000fc60000000000 */
[----:B0-----:R-:W5:Y:S04]  /*d740*/  LDL.LU R147, [R1+0x488] ;  /* 0x0004880001937983 */ /* 0x001f680000300800 */
[----:B------:R-:W5:Y:S01]  /*d750*/  LDL.LU R35, [R1+0x2a8] ;  /* 0x0002a80001237983 */ /* 0x000f620000300800 */
[----:B------:R-:W-:-:S03]  /*d760*/  FADD R149, R37, R149 ;  /* 0x0000009525957221 */ /* 0x000fc60000000000 */
[----:B------:R0:W-:Y:S01]  /*d770*/  STL [R1+0x288], R148 ;  /* 0x0002889401007387 */ /* 0x0001e20000100800 */
[----:B------:R-:W-:Y:S01]  /*d780*/  FADD R150, R38, R150 ;  /* 0x0000009626967221 */ /* 0x000fe20000000000 */
[----:B------:R-:W-:Y:S02]  /*d790*/  FADD R151, R39, R151 ;  /* 0x0000009727977221 */ /* 0x000fe40000000000 */
[----:B0-----:R-:W5:Y:S04]  /*d7a0*/  LDL.LU R148, [R1+0x484] ;  /* 0x0004840001947983 */ /* 0x001f680000300800 */
[----:B------:R-:W5:Y:S04]  /*d7b0*/  LDL.LU R36, [R1+0x2a4] ;  /* 0x0002a40001247983 */ /* 0x000f680000300800 */
[----:B------:R0:W-:Y:S04]  /*d7c0*/  STL [R1+0x28c], R149 ;  /* 0x00028c9501007387 */ /* 0x0001e80000100800 */
[----:B0-----:R-:W5:Y:S04]  /*d7d0*/  LDL.LU R149, [R1+0x480] ;  /* 0x0004800001957983 */ /* 0x001f680000300800 */
[----:B------:R-:W5:Y:S04]  /*d7e0*/  LDL.LU R37, [R1+0x2a0] ;  /* 0x0002a00001257983 */ /* 0x000f680000300800 */
[----:B------:R0:W-:Y:S04]  /*d7f0*/  STL [R1+0x290], R150 ;  /* 0x0002909601007387 */ /* 0x0001e80000100800 */
[----:B0-----:R-:W5:Y:S04]  /*d800*/  LDL.LU R150, [R1+0x47c] ;  /* 0x00047c0001967983 */ /* 0x001f680000300800 */
[----:B------:R-:W5:Y:S04]  /*d810*/  LDL.LU R38, [R1+0x29c] ;  /* 0x00029c0001267983 */ /* 0x000f680000300800 */
[----:B------:R0:W-:Y:S04]  /*d820*/  STL [R1+0x294], R151 ;  /* 0x0002949701007387 */ /* 0x0001e80000100800 */
[----:B0-----:R-:W5:Y:S04]  /*d830*/  LDL.LU R151, [R1+0x478] ;  /* 0x0004780001977983 */ /* 0x001f680000300800 */
[----:B------:R-:W5:Y:S01]  /*d840*/  LDL.LU R39, [R1+0x298] ;  /* 0x0002980001277983 */ /* 0x000f620000300800 */
[----:B--2---:R-:W-:Y:S01]  /*d850*/  FADD R27, R52, R27 ;  /* 0x0000001b341b7221 */ /* 0x004fe20000000000 */
[----:B---3--:R-:W-:Y:S01]  /*d860*/  FADD R26, R53, R26 ;  /* 0x0000001a351a7221 */ /* 0x008fe20000000000 */
[----:B----4-:R-:W-:Y:S01]  /*d870*/  FADD R25, R54, R25 ;  /* 0x0000001936197221 */ /* 0x010fe20000000000 */
[----:B------:R-:W-:Y:S01]  /*d880*/  FADD R24, R55, R24 ;  /* 0x0000001837187221 */ /* 0x000fe20000000000 */
        /* <DEDUP_REMOVED lines=9> */
[----:B-----5:R-:W-:Y:S01]  /*d920*/  FADD R34, R45, R34 ;  /* 0x000000222d227221 */ /* 0x020fe20000000000 */
[----:B------:R-:W-:Y:S01]  /*d930*/  FADD R35, R44, R35 ;  /* 0x000000232c237221 */ /* 0x000fe20000000000 */
[----:B------:R-:W-:Y:S01]  /*d940*/  FADD R36, R43, R36 ;  /* 0x000000242b247221 */ /* 0x000fe20000000000 */
[----:B------:R-:W-:Y:S01]  /*d950*/  FADD R37, R42, R37 ;  /* 0x000000252a257221 */ /* 0x000fe20000000000 */
[----:B------:R-:W-:Y:S01]  /*d960*/  FADD R38, R41, R38 ;  /* 0x0000002629267221 */ /* 0x000fe20000000000 */
[----:B------:R-:W-:-:S05]  /*d970*/  FADD R39, R40, R39 ;  /* 0x0000002728277221 */ /* 0x000fca0000000000 */
[----:B------:R0:W-:Y:S04]  /*d980*/  STL [R1+0x298], R39 ;  /* 0x0002982701007387 */ /* 0x0001e80000100800 */
        /* <DEDUP_REMOVED lines=15> */
[----:B------:R-:W5:Y:S04]  /*da80*/  LDL.LU R51, [R1+0x2e4] ;  /* 0x0002e40001337983 */ /* 0x000f680000300800 */
[----:B------:R5:W-:Y:S04]  /*da90*/  STL [R1+0x2d8], R0 ;  /* 0x0002d80001007387 */ /* 0x000be80000100800 */
[----:B------:R-:W5:Y:S04]  /*daa0*/  LDL.LU R50, [R1+0x2e8] ;  /* 0x0002e80001327983 */ /* 0x000f680000300800 */
[----:B------:R5:W-:Y:S04]  /*dab0*/  STL [R1+0x2dc], R2 ;  /* 0x0002dc0201007387 */ /* 0x000be80000100800 */
[----:B------:R-:W5:Y:S04]  /*dac0*/  LDL.LU R49, [R1+0x2ec] ;  /* 0x0002ec0001317983 */ /* 0x000f680000300800 */
[----:B------:R5:W-:Y:S04]  /*dad0*/  STL [R1+0x2e0], R3 ;  /* 0x0002e00301007387 */ /* 0x000be80000100800 */
[----:B------:R-:W5:Y:S04]  /*dae0*/  LDL.LU R48, [R1+0x2f0] ;  /* 0x0002f00001307983 */ /* 0x000f680000300800 */
        /* <DEDUP_REMOVED lines=8> */
[----:B0-----:R-:W5:Y:S04]  /*db70*/  LDL.LU R39, [R1+0x314] ;  /* 0x0003140001277983 */ /* 0x001f680000300800 */
[----:B-1----:R-:W5:Y:S04]  /*db80*/  LDL.LU R38, [R1+0x318] ;  /* 0x0003180001267983 */ /* 0x002f680000300800 */
[----:B--2---:R-:W2:Y:S04]  /*db90*/  LDL.LU R37, [R1+0x31c] ;  /* 0x00031c0001257983 */ /* 0x004ea80000300800 */
[----:B---3--:R-:W3:Y:S04]  /*dba0*/  LDL.LU R36, [R1+0x320] ;  /* 0x0003200001247983 */ /* 0x008ee80000300800 */
[----:B----4-:R-:W4:Y:S04]  /*dbb0*/  LDL.LU R35, [R1+0x324] ;  /* 0x0003240001237983 */ /* 0x010f280000300800 */
[----:B-----5:R-:W5:Y:S04]  /*dbc0*/  LDL.LU R34, [R1+0x328] ;  /* 0x0003280001227983 */ /* 0x020f680000300800 */
        /* <DEDUP_REMOVED lines=12> */
[----:B------:R-:W5:Y:S01]  /*dc90*/  LDL.LU R3, [R1+0x35c] ;  /* 0x00035c0001037983 */ /* 0x000f620000300800 */
[----:B------:R-:W-:Y:S01]  /*dca0*/  FADD R51, R59, R51 ;  /* 0x000000333b337221 */ /* 0x000fe20000000000 */
[----:B------:R-:W-:-:S04]  /*dcb0*/  FADD R50, R60, R50 ;  /* 0x000000323c327221 */ /* 0x000fc80000000000 */
        /* <DEDUP_REMOVED lines=25> */
[----:B--2---:R-:W-:-:S03]  /*de50*/  FADD R37, R73, R37 ;  /* 0x0000002549257221 */ /* 0x004fc60000000000 */
[----:B------:R2:W-:Y:S01]  /*de60*/  STL [R1+0x318], R38 ;  /* 0x0003182601007387 */ /* 0x0005e20000100800 */
[----:B---3--:R-:W-:-:S03]  /*de70*/  FADD R36, R74, R36 ;  /* 0x000000244a247221 */ /* 0x008fc60000000000 */
[----:B------:R3:W-:Y:S01]  /*de80*/  STL [R1+0x31c], R37 ;  /* 0x00031c2501007387 */ /* 0x0007e20000100800 */
[----:B----4-:R-:W-:-:S03]  /*de90*/  FADD R35, R75, R35 ;  /* 0x000000234b237221 */ /* 0x010fc60000000000 */
[----:B------:R4:W-:Y:S01]  /*dea0*/  STL [R1+0x320], R36 ;  /* 0x0003202401007387 */ /* 0x0009e20000100800 */
[----:B-----5:R-:W-:-:S03]  /*deb0*/  FADD R34, R76, R34 ;  /* 0x000000224c227221 */ /* 0x020fc60000000000 */
        /* <DEDUP_REMOVED lines=24> */
[----:B0-----:R-:W5:Y:S01]  /*e040*/  LDL.LU R51, [R1+0x360] ;  /* 0x0003600001337983 */ /* 0x001f620000300800 */
[----:B------:R-:W-:-:S03]  /*e050*/  FADD R3, R89, R3 ;  /* 0x0000000359037221 */ /* 0x000fc60000000000 */
[----:B------:R0:W-:Y:S04]  /*e060*/  STL [R1+0x354], R0 ;  /* 0x0003540001007387 */ /* 0x0001e80000100800 */
[----:B-1----:R-:W5:Y:S04]  /*e070*/  LDL.LU R50, [R1+0x364] ;  /* 0x0003640001327983 */ /* 0x002f680000300800 */
        /* <DEDUP_REMOVED lines=181> */
[----:B------:R-:W-:Y:S01]  /*ebd0*/  FADD R2, R150, R2 ;  /* 0x0000000296027221 */ /* 0x000fe20000000000 */
[----:B------:R-:W-:-:S05]  /*ebe0*/  FADD R3, R3, R151 ;  /* 0x0000009703037221 */ /* 0x000fca0000000000 */
[----:B------:R0:W-:Y:S04]  /*ebf0*/  STL [R1+0x454], R3 ;  /* 0x0004540301007387 */ /* 0x0001e80000100800 */
[----:B------:R0:W-:Y:S04]  /*ec00*/  STL [R1+0x44c], R0 ;  /* 0x00044c0001007387 */ /* 0x0001e80000100800 */
[----:B------:R0:W-:Y:S02]  /*ec10*/  STL [R1+0x450], R2 ;  /* 0x0004500201007387 */ /* 0x0001e40000100800 */
.L_x_32:
[----:B0-----:R-:W0:Y:S02]  /*ec20*/  LDC R0, c[0x0][0x28c] ;  /* 0x0000a300ff007b82 */ /* 0x001e240000000800 */
[----:B0-----:R-:W-:-:S13]  /*ec30*/  ISETP.GE.AND P0, PT, R0, 0x1, PT ;  /* 0x000000010000780c */ /* 0x001fda0003f06270 */
[----:B------:R-:W-:Y:S05]  /*ec40*/  @!P0 BRA `(.L_x_33) ;  /* 0x0000000000648947 */ /* 0x000fea0003800000 */
[----:B------:R-:W-:-:S06]  /*ec50*/  UISETP.NE.AND UP0, UPT, UR24, 0x3, UPT ;  /* 0x000000031800788c */ /* 0x000fcc000bf05270 */
[----:B------:R-:W-:-:S13]  /*ec60*/  PLOP3.LUT P0, PT, PT, PT, UP0, 0x80, 0x0 ;  /* 0x000000000000781c */ /* 0x000fda0003f0f008 */
[----:B------:R-:W-:Y:S05]  /*ec70*/  @!P0 BRA `(.L_x_34) ;  /* 0x0000000000048947 */ /* 0x000fea0003800000 */
[----:B------:R-:W-:Y:S01]  /*ec80*/  BPT.TRAP 0x1 ;  /* 0x000000040000795c */ /* 0x000fe20000300000 */
.L_x_34:
[----:B------:R-:W4:Y:S01]  /*ec90*/  LDL R0, [R1+0x458] ;  /* 0x0004580001007983 */ /* 0x000f220000100800 */
[----:B------:R-:W-:Y:S01]  /*eca0*/  BSSY B0, `(.L_x_35) ;  /* 0x000000f000007945 */ /* 0x000fe20003800000 */
[----:B----4-:R-:W-:-:S13]  /*ecb0*/  ISETP.NE.AND P0, PT, R0, RZ, PT ;  /* 0x000000ff0000720c */ /* 0x010fda0003f05270 */
[----:B------:R-:W-:Y:S05]  /*ecc0*/  @!P0 BRA `(.L_x_36) ;  /* 0x0000000000308947 */ /* 0x000fea0003800000 */
[----:B------:R-:W4:Y:S01]  /*ecd0*/  LDL R2, [R1+0x45c] ;  /* 0x00045c0001027983 */ /* 0x000f220000100800 */
[----:B------:R-:W-:-:S04]  /*ece0*/  UISETP.LT.AND UP0, UPT, UR9, 0x1, UPT ;  /* 0x000000010900788c */ /* 0x000fc8000bf01270 */
[----:B------:R-:W-:-:S04]  /*ecf0*/  USEL UR8, UR9, 0x1, UP0 ;  /* 0x0000000109087887 */ /* 0x000fc80008000000 */
[----:B------:R-:W-:-:S04]  /*ed00*/  UIADD3 UR8, UR5, UR9, -UR8 ;  /* 0x0000000905087290 */ /* 0x000fc8000fffe808 */
[----:B------:R-:W-:-:S04]  /*ed10*/  UIMAD.WIDE.U32 UR6, UR8, -0x55555555, URZ ;  /* 0xaaaaaaab080678a5 */ /* 0x000fc8000f8e003f */
[----:B------:R-:W-:-:S04]  /*ed20*/  USHF.R.U32.HI UR6, URZ, 0x1, UR7 ;  /* 0x000000013f067899 */ /* 0x000fc80008011607 */
[----:B------:R-:W-:-:S04]  /*ed30*/  UIMAD UR8, UR6, -0x3, UR8 ;  /* 0xfffffffd060878a4 */ /* 0x000fc8000f8e0208 */
[----:B------:R-:W-:-:S04]  /*ed40*/  ULEA UR8, UR8, UR11, 0x3 ;  /* 0x0000000b08087291 */ /* 0x000fc8000f8e183f */
[----:B------:R-:W-:-:S06]  /*ed50*/  UIADD3 UR8, UR8, 0x18, URZ ;  /* 0x0000001808087890 */ /* 0x000fcc000fffe03f */
[----:B------:R-:W-:-:S05]  /*ed60*/  IMAD.U32 R0, RZ, RZ, UR8 ;  /* 0x00000008ff007e24 */ /* 0x000fca000f8e00ff */
[----:B----4-:R-:W-:-:S04]  /*ed70*/  PRMT R0, R2, 0x654, R0 ;  /* 0x0000065402007816 */ /* 0x010fc80000000000 */
[----:B------:R0:W-:Y:S03]  /*ed80*/  SYNCS.ARRIVE.TRANS64.RED.A1T0 RZ, [R0+URZ], RZ ;  /* 0x000000ff00ff79a7 */ /* 0x0001e6000810043f */
.L_x_36:
[----:B------:R-:W-:Y:S05]  /*ed90*/  BSYNC B0 ;  /* 0x0000000000007941 */ /* 0x000fea0003800000 */
.L_x_35:
[----:B------:R-:W-:-:S06]  /*eda0*/  UISETP.GT.U32.AND UP0, UPT, UR13, 0x1, UPT ;  /* 0x000000010d00788c */ /* 0x000fcc000bf04070 */
[----:B------:R-:W-:-:S13]  /*edb0*/  PLOP3.LUT P0, PT, PT, PT, UP0, 0x80, 0x0 ;  /* 0x000000000000781c */ /* 0x000fda0003f0f008 */
[----:B------:R-:W-:Y:S05]  /*edc0*/  @P0 BRA `(.L_x_33) ;  /* 0x0000000000040947 */ /* 0x000fea0003800000 */
[----:B------:R-:W-:Y:S01]  /*edd0*/  BPT.TRAP 0x1 ;  /* 0x000000040000795c */ /* 0x000fe20000300000 */
.L_x_33:
[----:B------:R-:W4:Y:S01]  /*ede0*/  LDL.LU R26, [R1+0x46c] ;  /* 0x00046c00011a7983 */ /* 0x000f220000300800 */
[----:B------:R-:W5:Y:S01]  /*edf0*/  LDC R3, c[0x0][0x288] ;  /* 0x0000a200ff037b82 */ /* 0x000f620000000800 */
[----:B------:R-:W0:Y:S01]  /*ee00*/  S2R R25, SR_TID.X ;  /* 0x0000000000197919 */ /* 0x000e220000002100 */
[----:B------:R-:W-:Y:S01]  /*ee10*/  UIADD3 UR8, UR9, UR5, URZ ;  /* 0x0000000509087290 */ /* 0x000fe2000fffe03f */
[----:B------:R-:W-:Y:S01]  /*ee20*/  ULDC UR6, c[0x0][0x284] ;  /* 0x0000a10000067ab9 */ /* 0x000fe20000000800 */
[----:B------:R-:W2:Y:S01]  /*ee30*/  LDL.LU R24, [R1+0x468] ;  /* 0x0004680001187983 */ /* 0x000ea20000300800 */
[----:B------:R-:W-:Y:S01]  /*ee40*/  USHF.R.S32.HI UR11, URZ, 0x1f, UR10 ;  /* 0x0000001f3f0b7899 */ /* 0x000fe2000801140a */
[----:B------:R-:W-:Y:S01]  /*ee50*/  IMAD.MOV.U32 R39, RZ, RZ, -0x1 ;  /* 0xffffffffff277424 */ /* 0x000fe200078e00ff */
[----:B------:R-:W-:Y:S01]  /*ee60*/  UISETP.GT.U32.AND UP0, UPT, UR8, 0x2, UPT ;  /* 0x000000020800788c */ /* 0x000fe2000bf04070 */
[----:B------:R-:W-:Y:S01]  /*ee70*/  ULDC.64 UR14, c[0x0][0x5d0] ;  /* 0x00017400000e7ab9 */ /* 0x000fe20000000a00 */
[----:B------:R-:W-:-:S02]  /*ee80*/  UISETP.GE.U32.AND UP1, UPT, UR9, 0x3, UPT ;  /* 0x000000030900788c */ /* 0x000fc4000bf26070 */
[----:B------:R-:W-:Y:S02]  /*ee90*/  UIMAD UR5, UR11, UR14, URZ ;  /* 0x0000000e0b0572a4 */ /* 0x000fe4000f8e023f */
[----:B------:R-:W-:Y:S01]  /*eea0*/  UISETP.LT.U32.AND UP0, UPT, UR9, 0x3, UP0 ;  /* 0x000000030900788c */ /* 0x000fe20008701070 */
[C---:B0-----:R-:W-:Y:S01]  /*eeb0*/  LOP3.LUT R2, R25.reuse, 0x3, RZ, 0xc0, !PT ;  /* 0x0000000319027812 */ /* 0x041fe200078ec0ff */
[----:B------:R-:W-:Y:S01]  /*eec0*/  IMAD.SHL.U32 R30, R25, 0x2, RZ ;  /* 0x00000002191e7824 */ /* 0x000fe200078e00ff */
[----:B------:R-:W-:-:S03]  /*eed0*/  SHF.R.U32.HI R32, RZ, 0x7, R25 ;  /* 0x00000007ff207819 */ /* 0x000fc60000011619 */
[----:B-----5:R-:W-:Y:S01]  /*eee0*/  IMAD R2, R2, -0x2, R3 ;  /* 0xfffffffe02027824 */ /* 0x020fe200078e0203 */
[----:B------:R-:W-:Y:S02]  /*eef0*/  LOP3.LUT R32, R32, 0x1, RZ, 0xc0, !PT ;  /* 0x0000000120207812 */ /* 0x000fe400078ec0ff */
[----:B------:R-:W-:-:S03]  /*ef00*/  LOP3.LUT R30, R30, 0x6, RZ, 0xc0, !PT ;  /* 0x000000061e1e7812 */ /* 0x000fc600078ec0ff */
[----:B------:R-:W-:Y:S02]  /*ef10*/  IMAD.SHL.U32 R33, R32, 0x40, RZ ;  /* 0x0000004020217824 */ /* 0x000fe400078e00ff */
[----:B----4-:R-:W-:-:S04]  /*ef20*/  IMAD.WIDE R34, R26, 0x100, RZ ;  /* 0x000001001a227825 */ /* 0x010fc800078e02ff */
[----:B--2---:R-:W-:Y:S01]  /*ef30*/  IMAD.SHL.U32 R0, R24, 0x100, RZ ;  /* 0x0000010018007824 */ /* 0x004fe200078e00ff */
[----:B------:R-:W-:Y:S01]  /*ef40*/  PRMT R30, R30, 0x6540, R24 ;  /* 0x000065401e1e7816 */ /* 0x000fe20000000018 */
[----:B------:R-:W-:-:S03]  /*ef50*/  IMAD.U32 R24, RZ, RZ, UR14 ;  /* 0x0000000eff187e24 */ /* 0x000fc6000f8e00ff */
[----:B------:R-:W-:Y:S01]  /*ef60*/  ISETP.GE.AND P0, PT, R0, R3, PT ;  /* 0x000000030000720c */ /* 0x000fe20003f06270 */
[----:B------:R-:W-:Y:S01]  /*ef70*/  IMAD.IADD R0, R2, 0x1, -R0 ;  /* 0x0000000102007824 */ /* 0x000fe200078e0a00 */
[----:B------:R-:W-:Y:S02]  /*ef80*/  SHF.R.U32.HI R2, RZ, 0x2, R25 ;  /* 0x00000002ff027819 */ /* 0x000fe40000011619 */
[----:B------:R-:W-:Y:S02]  /*ef90*/  LOP3.LUT R3, R25, 0x60, RZ, 0xc0, !PT ;  /* 0x0000006019037812 */ /* 0x000fe400078ec0ff */
[----:B------:R-:W-:Y:S02]  /*efa0*/  LOP3.LUT R2, R2, 0x7, RZ, 0xc0, !PT ;  /* 0x0000000702027812 */ /* 0x000fe400078ec0ff */
[----:B------:R-:W-:Y:S02]  /*efb0*/  SHF.R.U32.HI R3, RZ, 0x1, R3 ;  /* 0x00000001ff037819 */ /* 0x000fe40000011603 */
[----:B------:R-:W-:-:S02]  /*efc0*/  LOP3.LUT R33, R33, 0x40, R2, 0xe2, !PT ;  /* 0x0000004021217812 */ /* 0x000fc400078ee202 */
[----:B------:R-:W-:Y:S02]  /*efd0*/  IADD3 R2, RZ, -R3, -R2 ;  /* 0x80000003ff027210 */ /* 0x000fe40007ffe802 */
[----:B------:R-:W-:Y:S02]  /*efe0*/  SHF.R.S32.HI R31, RZ, 0x1f, R30 ;  /* 0x0000001fff1f7819 */ /* 0x000fe4000001141e */
[----:B------:R-:W-:Y:S01]  /*eff0*/  LOP3.LUT R33, R34, R33, R3, 0xfe, !PT ;  /* 0x0000002122217212 */ /* 0x000fe200078efe03 */
[----:B------:R-:W-:Y:S02]  /*f000*/  IMAD R32, R32, -0x40, R2 ;  /* 0xffffffc020207824 */ /* 0x000fe400078e0202 */
[----:B------:R-:W-:Y:S02]  /*f010*/  IMAD.SHL.U32 R2, R26, 0x100, RZ ;  /* 0x000001001a027824 */ /* 0x000fe400078e00ff */
[----:B------:R-:W-:-:S03]  /*f020*/  IMAD.WIDE.U32 R24, R24, UR10, R30 ;  /* 0x0000000a18187c25 */ /* 0x000fc6000f8e001e */
[C---:B------:R-:W-:Y:S02]  /*f030*/  IADD3 R32, -R2.reuse, UR6, R32 ;  /* 0x0000000602207c10 */ /* 0x040fe4000fffe120 */
[----:B------:R-:W-:Y:S01]  /*f040*/  ISETP.GE.OR P0, PT, R2, UR6, P0 ;  /* 0x0000000602007c0c */ /* 0x000fe20008706670 */
[----:B------:R-:W-:-:S04]  /*f050*/  UIMAD.WIDE.U32 UR6, UR8, -0x55555555, URZ ;  /* 0xaaaaaaab080678a5 */ /* 0x000fc8000f8e003f */
[----:B------:R-:W-:Y:S02]  /*f060*/  USHF.R.U32.HI UR6, URZ, 0x1, UR7 ;  /* 0x000000013f067899 */ /* 0x000fe40008011607 */
[----:B------:R-:W-:Y:S02]  /*f070*/  UIMAD UR7, UR10, UR15, UR5 ;  /* 0x0000000f0a0772a4 */ /* 0x000fe4000f8e0205 */
[----:B------:R-:W-:-:S04]  /*f080*/  USEL UR5, URZ, 0x1, !UP0 ;  /* 0x000000013f057887 */ /* 0x000fc8000c000000 */
[----:B------:R-:W-:Y:S01]  /*f090*/  ULOP3.LUT UR4, UR4, UR5, URZ, 0x3c, !UPT ;  /* 0x0000000504047292 */ /* 0x000fe2000f8e3c3f */
[----:B------:R-:W-:Y:S01]  /*f0a0*/  VIADD R25, R25, UR7 ;  /* 0x0000000719197c36 */ /* 0x000fe20008000000 */
[----:B------:R-:W-:Y:S02]  /*f0b0*/  UIMAD UR5, UR6, -0x3, UR8 ;  /* 0xfffffffd060578a4 */ /* 0x000fe4000f8e0208 */
[----:B------:R-:W-:Y:S01]  /*f0c0*/  @UP1 ULOP3.LUT UR4, UR4, 0x1, UR6, 0x78, !UPT ;  /* 0x0000000104041892 */ /* 0x000fe2000f8e7806 */
[----:B------:R-:W-:Y:S11]  /*f0d0*/  @P0 BRA `(.L_x_37) ;  /* 0x0000012400bc0947 */ /* 0x000ff60003800000 */
[----:B------:R-:W0:Y:S01]  /*f0e0*/  LDC.64 R26, c[0x0][0x5c8] ;  /* 0x00017200ff1a7b82 */ /* 0x000e220000000a00 */
[----:B------:R-:W-:Y:S01]  /*f0f0*/  ULDC.64 UR6, c[0x0][0x5c0] ;  /* 0x0001700000067ab9 */ /* 0x000fe20000000a00 */
[----:B------:R-:W-:Y:S01]  /*f100*/  BSSY B0, `(.L_x_37) ;  /* 0x000126c000007945 */ /* 0x000fe20003800000 */
[-C--:B0-----:R-:W-:Y:S01]  /*f110*/  IMAD R2, R35, R26.reuse, RZ ;  /* 0x0000001a23027224 */ /* 0x081fe200078e02ff */
[----:B------:R-:W-:Y:S01]  /*f120*/  SHF.L.U64.HI R36, R26, 0x3, R27 ;  /* 0x000000031a247819 */ /* 0x000fe2000001021b */
[----:B------:R-:W-:-:S04]  /*f130*/  IMAD.WIDE.U32 R24, R33, R26, R24 ;  /* 0x0000001a21187225 */ /* 0x000fc800078e0018 */
[----:B------:R-:W-:Y:S01]  /*f140*/  IMAD R2, R33, R27, R2 ;  /* 0x0000001b21027224 */ /* 0x000fe200078e0202 */
[C---:B------:R-:W-:Y:S01]  /*f150*/  LEA R28, P2, R26.reuse, R24, 0x7 ;  /* 0x000000181a1c7211 */ /* 0x040fe200078438ff */
[----:B------:R-:W-:Y:S02]  /*f160*/  IMAD.SHL.U32 R3, R26, 0x8, RZ ;  /* 0x000000081a037824 */ /* 0x000fe400078e00ff */
[----:B------:R-:W-:Y:S01]  /*f170*/  IMAD.IADD R25, R25, 0x1, R2 ;  /* 0x0000000119197824 */ /* 0x000fe200078e0202 */
[C---:B------:R-:W-:Y:S02]  /*f180*/  IADD3 R2, P5, R24.reuse, UR6, RZ ;  /* 0x0000000618027c10 */ /* 0x040fe4000ffbe0ff */
[----:B------:R-:W-:Y:S02]  /*f190*/  IADD3 R24, P0, P1, R24, UR6, R3 ;  /* 0x0000000618187c10 */ /* 0x000fe4000f91e003 */
[----:B------:R-:W-:Y:S02]  /*f1a0*/  LEA.HI.X R29, R26, R25, R27, 0x7, P2 ;  /* 0x000000191a1d7211 */ /* 0x000fe400010f3c1b */
[----:B------:R-:W-:-:S02]  /*f1b0*/  IADD3 R26, P2, P3, R28, UR6, R3 ;  /* 0x000000061c1a7c10 */ /* 0x000fc4000fb5e003 */
[----:B------:R-:W-:Y:S02]  /*f1c0*/  IADD3.X R3, R25, UR7, RZ, P5, !PT ;  /* 0x0000000719037c10 */ /* 0x000fe4000affe4ff */
[----:B------:R-:W-:Y:S02]  /*f1d0*/  FSETP.NEU.AND P5, PT, RZ, UR23, PT ;  /* 0x00000017ff007c0b */ /* 0x000fe4000bfad000 */
[----:B------:R-:W-:Y:S02]  /*f1e0*/  IADD3 R28, P6, R28, UR6, RZ ;  /* 0x000000061c1c7c10 */ /* 0x000fe4000ffde0ff */
[--C-:B------:R-:W-:Y:S02]  /*f1f0*/  IADD3.X R27, R29, UR7, R36.reuse, P2, P3 ;  /* 0x000000071d1b7c10 */ /* 0x100fe400097e6424 */
[----:B------:R-:W-:Y:S02]  /*f200*/  IADD3.X R25, R25, UR7, R36, P0, P1 ;  /* 0x0000000719197c10 */ /* 0x000fe400087e2424 */
[----:B------:R-:W-:-:S05]  /*f210*/  IADD3.X R29, R29, UR7, RZ, P6, !PT ;  /* 0x000000071d1d7c10 */ /* 0x000fca000b7fe4ff */
[----:B------:R-:W-:Y:S05]  /*f220*/  @!P5 BRA `(.L_x_38) ;  /* 0x000000d800fcd947 */ /* 0x000fea0003800000 */
[----:B------:R-:W-:Y:S01]  /*f230*/  ULDC.64 UR6, c[0x0][0x5b8] ;  /* 0x00016e0000067ab9 */ /* 0x000fe20000000a00 */
[----:B------:R-:W-:Y:S01]  /*f240*/  BSSY B1, `(.L_x_39) ;  /* 0x0000013000017945 */ /* 0x000fe20003800000 */
[----:B------:R-:W-:Y:S01]  /*f250*/  IMAD.U32 R36, RZ, RZ, UR6 ;  /* 0x00000006ff247e24 */ /* 0x000fe2000f8e00ff */
[----:B------:R-:W-:-:S03]  /*f260*/  UIMAD UR6, UR11, UR6, URZ ;  /* 0x000000060b0672a4 */ /* 0x000fc6000f8e023f */
[----:B------:R-:W-:Y:S01]  /*f270*/  IMAD.WIDE.U32 R30, R36, UR10, R30 ;  /* 0x0000000a241e7c25 */ /* 0x000fe2000f8e001e */
[----:B------:R-:W-:-:S03]  /*f280*/  UIMAD UR6, UR10, UR7, UR6 ;  /* 0x000000070a0672a4 */ /* 0x000fc6000f8e0206 */
[----:B------:R-:W-:Y:S01]  /*f290*/  IMAD.MOV.U32 R36, RZ, RZ, R30 ;  /* 0x000000ffff247224 */ /* 0x000fe200078e001e */
[----:B------:R-:W-:Y:S02]  /*f2a0*/  ULDC.64 UR10, c[0x0][0x5a8] ;  /* 0x00016a00000a7ab9 */ /* 0x000fe40000000a00 */
[----:B------:R-:W-:Y:S01]  /*f2b0*/  VIADD R37, R31, UR6 ;  /* 0x000000061f257c36 */ /* 0x000fe20008000000 */
[----:B------:R-:W-:Y:S02]  /*f2c0*/  ULDC.64 UR6, c[0x0][0x5b0] ;  /* 0x00016c0000067ab9 */ /* 0x000fe40000000a00 */
[----:B------:R-:W-:Y:S02]  /*f2d0*/  IMAD R38, R35, UR6, RZ ;  /* 0x0000000623267c24 */ /* 0x000fe4000f8e02ff */
[----:B------:R-:W-:-:S04]  /*f2e0*/  IMAD.WIDE.U32 R30, R33, UR6, R36 ;  /* 0x00000006211e7c25 */ /* 0x000fc8000f8e0024 */
[----:B------:R-:W-:Y:S01]  /*f2f0*/  IMAD R38, R33, UR7, R38 ;  /* 0x0000000721267c24 */ /* 0x000fe2000f8e0226 */
[----:B------:R-:W-:-:S04]  /*f300*/  IADD3 R30, P0, R30, UR10, RZ ;  /* 0x0000000a1e1e7c10 */ /* 0x000fc8000ff1e0ff */
[--C-:B------:R-:W-:Y:S02]  /*f310*/  IADD3.X R31, R31, UR11, R38.reuse, P0, !PT ;  /* 0x0000000b1f1f7c10 */ /* 0x100fe400087fe426 */
[----:B------:R-:W-:Y:S02]  /*f320*/  ISETP.GE.AND P0, PT, R32, 0x1, PT ;  /* 0x000000012000780c */ /* 0x000fe40003f06270 */
[----:B------:R-:W-:Y:S02]  /*f330*/  PRMT R38, RZ, 0x7610, R38 ;  /* 0x00007610ff267816 */ /* 0x000fe40000000026 */
[----:B------:R-:W-:-:S13]  /*f340*/  ISETP.LT.OR P1, PT, R0, 0x1, !P0 ;  /* 0x000000010000780c */ /* 0x000fda0004721670 */
[----:B------:R-:W-:Y:S05]  /*f350*/  @P1 BRA `(.L_x_40) ;  /* 0x0000000000041947 */ /* 0x000fea0003800000 */
[----:B------:R0:W5:Y:S02]  /*f360*/  LDG.E.U8 R38, desc[UR20][R30.64] ;  /* 0x000000141e267981 */ /* 0x000164000c1e1100 */
.L_x_40:
[----:B------:R-:W-:Y:S05]  /*f370*/  BSYNC B1 ;  /* 0x0000000000017941 */ /* 0x000fea0003800000 */
.L_x_39:
[----:B-----5:R-:W-:Y:S01]  /*f380*/  LOP3.LUT R38, R38, 0xff, RZ, 0xc0, !PT ;  /* 0x000000ff26267812 */ /* 0x020fe200078ec0ff */
[----:B------:R-:W-:Y:S03]  /*f390*/  BSSY B1, `(.L_x_41) ;  /* 0x000000b000017945 */ /* 0x000fe60003800000 */
[----:B------:R-:W-:-:S05]  /*f3a0*/  F2FP.F16.E4M3.UNPACK_B R38, R38 ;  /* 0x00000026ff26723e */ /* 0x000fca00020006ff */
[----:B------:R-:W-:-:S05]  /*f3b0*/  HADD2.F32 R38, -RZ, R38.H0_H0 ;  /* 0x20000026ff267230 */ /* 0x000fca0000004100 */
[----:B------:R-:W-:-:S04]  /*f3c0*/  FMUL R38, R38, UR23 ;  /* 0x0000001726267c20 */ /* 0x000fc80008400000 */
[----:B------:R-:W-:-:S05]  /*f3d0*/  FFMA R4, R4, UR22, R38 ;  /* 0x0000001604047c23 */ /* 0x000fca0008000026 */
[----:B------:R-:W-:-:S05]  /*f3e0*/  F2FP.SATFINITE.E4M3.F32.PACK_AB_MERGE_C R4, RZ, R4, RZ ;  /* 0x00000004ff04723e */ /* 0x000fca00048070ff */
[----:B------:R2:W-:Y:S01]  /*f3f0*/  @!P1 STG.E.U8 desc[UR20][R2.64], R4 ;  /* 0x0000000402009986 */ /* 0x0005e2000c101114 */
[----:B------:R-:W-:Y:S02]  /*f400*/  ISETP.LT.OR P1, PT, R0, 0x2, !P0 ;  /* 0x000000020000780c */ /* 0x000fe40004721670 */
[----:B--2---:R-:W-:-:S11]  /*f410*/  PRMT R4, RZ, 0x7610, R4 ;  /* 0x00007610ff047816 */ /* 0x004fd60000000004 */
[----:B------:R-:W-:Y:S05]  /*f420*/  @P1 BRA `(.L_x_42) ;  /* 0x0000000000041947 */ /* 0x000fea0003800000 */
[----:B------:R2:W5:Y:S02]  /*f430*/  LDG.E.U8 R4, desc[UR20][R30.64+0x1] ;  /* 0x000001141e047981 */ /* 0x000564000c1e1100 */
.L_x_42:
[----:B------:R-:W-:Y:S05]  /*f440*/  BSYNC B1 ;  /* 0x0000000000017941 */ /* 0x000fea0003800000 */
.L_x_41:
        /* <DEDUP_REMOVED lines=8> */
[----:B------:R-:W-:-:S05]  /*f4d0*/  IADD3 R4, P1, R33, 0x8, RZ ;  /* 0x0000000821047810 */ /* 0x000fca0007f3e0ff */
[----:B----4-:R-:W-:-:S04]  /*f4e0*/  IMAD.X R5, RZ, RZ, R35, P1 ;  /* 0x000000ffff057224 */ /* 0x010fc800008e0623 */
[----:B------:R-:W-:-:S04]  /*f4f0*/  IMAD R5, R5, UR6, RZ ;  /* 0x0000000605057c24 */ /* 0x000fc8000f8e02ff */
[C---:B------:R-:W-:Y:S02]  /*f500*/  IMAD R38, R4.reuse, UR7, R5 ;  /* 0x0000000704267c24 */ /* 0x040fe4000f8e0205 */
[----:B------:R-:W-:-:S03]  /*f510*/  IMAD.WIDE.U32 R4, R4, UR6, R36 ;  /* 0x0000000604047c25 */ /* 0x000fc6000f8e0024 */
[----:B------:R-:W-:-:S04]  /*f520*/  IADD3 R4, P1, R4, UR10, RZ ;  /* 0x0000000a04047c10 */ /* 0x000fc8000ff3e0ff */
[--C-:B------:R-:W-:Y:S02]  /*f530*/  IADD3.X R5, R5, UR11, R38.reuse, P1, !PT ;  /* 0x0000000b05057c10 */ /* 0x100fe40008ffe426 */
[----:B------:R-:W-:Y:S02]  /*f540*/  ISETP.GE.AND P1, PT, R32, 0x9, PT ;  /* 0x000000092000780c */ /* 0x000fe40003f26270 */
[----:B------:R-:W-:Y:S02]  /*f550*/  PRMT R38, RZ, 0x7610, R38 ;  /* 0x00007610ff267816 */ /* 0x000fe40000000026 */
[----:B------:R-:W-:-:S13]  /*f560*/  ISETP.LT.OR P2, PT, R0, 0x1, !P1 ;  /* 0x000000010000780c */ /* 0x000fda0004f41670 */
[----:B------:R-:W-:Y:S05]  /*f570*/  @P2 BRA `(.L_x_44) ;  /* 0x0000000000042947 */ /* 0x000fea0003800000 */
[----:B------:R4:W5:Y:S02]  /*f580*/  LDG.E.U8 R38, desc[UR20][R4.64] ;  /* 0x0000001404267981 */ /* 0x000964000c1e1100 */
.L_x_44:
[----:B------:R-:W-:Y:S05]  /*f590*/  BSYNC B1 ;  /* 0x0000000000017941 */ /* 0x000fea0003800000 */
.L_x_43:
        /* <DEDUP_REMOVED lines=9> */
[----:B0-----:R-:W-:-:S11]  /*f630*/  PRMT R6, RZ, 0x7610, R6 ;  /* 0x00007610ff067816 */ /* 0x001fd60000000006 */
[----:B------:R-:W-:Y:S05]  /*f640*/  @P2 BRA `(.L_x_46) ;  /* 0x0000000000042947 */ /* 0x000fea0003800000 */
[----:B------:R0:W5:Y:S02]  /*f650*/  LDG.E.U8 R6, desc[UR20][R4.64+0x1] ;  /* 0x0000011404067981 */ /* 0x000164000c1e1100 */
.L_x_46:
[----:B------:R-:W-:Y:S05]  /*f660*/  BSYNC B1 ;  /* 0x0000000000017941 */ /* 0x000fea0003800000 */
.L_x_45:
[----:B-----5:R-:W-:Y:S01]  /*f670*/  LOP3.LUT R6, R6, 0xff, RZ, 0xc0, !PT ;  /* 0x000000ff06067812 */ /* 0x020fe200078ec0ff */
[----:B------:R-:W-:Y:S01]  /*f680*/  BSSY B1, `(.L_x_47) ;  /* 0x000000b000017945 */ /* 0x000fe20003800000 */
[----:B------:R-:W-:Y:S02]  /*f690*/  ISETP.LT.OR P3, PT, R0, 0x9, !P0 ;  /* 0x000000090000780c */ /* 0x000fe40004761670 */
[----:B------:R-:W-:-:S05]  /*f6a0*/  F2FP.F16.E4M3.UNPACK_B R6, R6 ;  /* 0x00000006ff06723e */ /* 0x000fca00020006ff */
[----:B------:R-:W-:-:S05]  /*f6b0*/  HADD2.F32 R6, -RZ, R6.H0_H0 ;  /* 0x20000006ff067230 */ /* 0x000fca0000004100 */
[----:B------:R-:W-:-:S04]  /*f6c0*/  FMUL R6, R6, UR23 ;  /* 0x0000001706067c20 */ /* 0x000fc80008400000 */
[--C-:B------:R-:W-:Y:S01]  /*f6d0*/  FFMA R7, R7, UR22, R6.reuse ;  /* 0x0000001607077c23 */ /* 0x100fe20008000006 */
[----:B------:R-:W-:-:S04]  /*f6e0*/  PRMT R6, RZ, 0x7610, R6 ;  /* 0x00007610ff067816 */ /* 0x000fc80000000006 */
[----:B------:R-:W-:-:S05]  /*f6f0*/  F2FP.SATFINITE.E4M3.F32.PACK_AB_MERGE_C R7, RZ, R7, RZ ;  /* 0x00000007ff07723e */ /* 0x000fca00048070ff */
[----:B------:R0:W-:Y:S01]  /*f700*/  @!P2 STG.E.U8 desc[UR20][R24.64+0x1], R7 ;  /* 0x000001071800a986 */ /* 0x0001e2000c101114 */
[----:B------:R-:W-:Y:S05]  /*f710*/  @P3 BRA `(.L_x_48) ;  /* 0x0000000000043947 */ /* 0x000fea0003800000 */
[----:B------:R0:W5:Y:S02]  /*f720*/  LDG.E.U8 R6, desc[UR20][R30.64+0x8] ;  /* 0x000008141e067981 */ /* 0x000164000c1e1100 */
.L_x_48:
[----:B------:R-:W-:Y:S05]  /*f730*/  BSYNC B1 ;  /* 0x0000000000017941 */ /* 0x000fea0003800000 */
.L_x_47:
        /* <DEDUP_REMOVED lines=12> */
.L_x_50:
[----:B------:R-:W-:Y:S05]  /*f800*/  BSYNC B1 ;  /* 0x0000000000017941 */ /* 0x000fea0003800000 */
.L_x_49:
        /* <DEDUP_REMOVED lines=12> */
.L_x_52:
[----:B------:R-:W-:Y:S05]  /*f8d0*/  BSYNC B1 ;  /* 0x0000000000017941 */ /* 0x000fea0003800000 */
.L_x_51:
        /* <DEDUP_REMOVED lines=12> */
.L_x_54:
[----:B------:R-:W-:Y:S05]  /*f9a0*/  BSYNC B1 ;  /* 0x0000000000017941 */ /* 0x000fea0003800000 */
.L_x_53:
        /* <DEDUP_REMOVED lines=12> */
.L_x_56:
[----:B------:R-:W-:Y:S05]  /*fa70*/  BSYNC B1 ;  /* 0x0000000000017941 */ /* 0x000fea0003800000 */
.L_x_55:
        /* <DEDUP_REMOVED lines=12> */
.L_x_58:
[----:B------:R-:W-:Y:S05]  /*fb40*/  BSYNC B1 ;  /* 0x0000000000017941 */ /* 0x000fea0003800000 */
.L_x_57:
        /* <DEDUP_REMOVED lines=12> */
.L_x_60:
[----:B------:R-:W-:Y:S05]  /*fc10*/  BSYNC B1 ;  /* 0x0000000000017941 */ /* 0x000fea0003800000 */
.L_x_59:
        /* <DEDUP_REMOVED lines=12> */
.L_x_62:
[----:B------:R-:W-:Y:S05]  /*fce0*/  BSYNC B1 ;  /* 0x0000000000017941 */ /* 0x000fea0003800000 */
.L_x_61:
        /* <DEDUP_REMOVED lines=12> */
.L_x_64:
[----:B------:R-:W-:Y:S05]  /*fdb0*/  BSYNC B1 ;  /* 0x0000000000017941 */ /* 0x000fea0003800000 */
.L_x_63:
        /* <DEDUP_REMOVED lines=12> */
.L_x_66:
[----:B------:R-:W-:Y:S05]  /*fe80*/  BSYNC B1 ;  /* 0x0000000000017941 */ /* 0x000fea0003800000 */
.L_x_65:
        /* <DEDUP_REMOVED lines=12> */
.L_x_68:
[----:B------:R-:W-:Y:S05]  /*ff50*/  BSYNC B1 ;  /* 0x0000000000017941 */ /* 0x000fea0003800000 */
.L_x_67:
        /* <DEDUP_REMOVED lines=12> */
.L_x_70:
[----:B------:R-:W-:Y:S05]  /*10020*/  BSYNC B1 ;  /* 0x0000000000017941 */ /* 0x000fea0003800000 */
.L_x_69:
        /* <DEDUP_REMOVED lines=12> */
.L_x_72:
[----:B------:R-:W-:Y:S05]  /*100f0*/  BSYNC B1 ;  /* 0x0000000000017941 */ /* 0x000fea0003800000 */
.L_x_71:
        /* <DEDUP_REMOVED lines=12> */
.L_x_74:
[----:B------:R-:W-:Y:S05]  /*101c0*/  BSYNC B1 ;  /* 0x0000000000017941 */ /* 0x000fea0003800000 */
.L_x_73:
        /* <DEDUP_REMOVED lines=12> */
.L_x_76:
[----:B------:R-:W-:Y:S05]  /*10290*/  BSYNC B1 ;  /* 0x0000000000017941 */ /* 0x000fea0003800000 */
.L_x_75:
        /* <DEDUP_REMOVED lines=12> */
.L_x_78:
[----:B------:R-:W-:Y:S05]  /*10360*/  BSYNC B1 ;  /* 0x0000000000017941 */ /* 0x000fea0003800000 */
.L_x_77:
        /* <DEDUP_REMOVED lines=12> */
.L_x_80:
[----:B------:R-:W-:Y:S05]  /*10430*/  BSYNC B1 ;  /* 0x0000000000017941 */ /* 0x000fea0003800000 */
.L_x_79:
        /* <DEDUP_REMOVED lines=12> */
.L_x_82:
[----:B------:R-:W-:Y:S05]  /*10500*/  BSYNC B1 ;  /* 0x0000000000017941 */ /* 0x000fea0003800000 */
.L_x_81:
        /* <DEDUP_REMOVED lines=12> */
.L_x_84:
[----:B------:R-:W-:Y:S05]  /*105d0*/  BSYNC B1 ;  /* 0x0000000000017941 */ /* 0x000fea0003800000 */
.L_x_83:
        /* <DEDUP_REMOVED lines=12> */
.L_x_86:
[----:B------:R-:W-:Y:S05]  /*106a0*/  BSYNC B1 ;  /* 0x0000000000017941 */ /* 0x000fea0003800000 */
.L_x_85:
        /* <DEDUP_REMOVED lines=12> */
.L_x_88:
[----:B------:R-:W-:Y:S05]  /*10770*/  BSYNC B1 ;  /* 0x0000000000017941 */ /* 0x000fea0003800000 */
.L_x_87:
        /* <DEDUP_REMOVED lines=12> */
.L_x_90:
[----:B------:R-:W-:Y:S05]  /*10840*/  BSYNC B1 ;  /* 0x0000000000017941 */ /* 0x000fea0003800000 */
.L_x_89:
        /* <DEDUP_REMOVED lines=12> */
.L_x_92:
[----:B------:R-:W-:Y:S05]  /*10910*/  BSYNC B1 ;  /* 0x0000000000017941 */ /* 0x000fea0003800000 */
.L_x_91:
        /* <DEDUP_REMOVED lines=12> */
.L_x_94:
[----:B------:R-:W-:Y:S05]  /*109e0*/  BSYNC B1 ;  /* 0x0000000000017941 */ /* 0x000fea0003800000 */
.L_x_93:
        /* <DEDUP_REMOVED lines=12> */
.L_x_96:
[----:B------:R-:W-:Y:S05]  /*10ab0*/  BSYNC B1 ;  /* 0x0000000000017941 */ /* 0x000fea0003800000 */
.L_x_95:
        /* <DEDUP_REMOVED lines=12> */
.L_x_98:
[----:B------:R-:W-:Y:S05]  /*10b80*/  BSYNC B1 ;  /* 0x0000000000017941 */ /* 0x000fea0003800000 */
.L_x_97:
        /* <DEDUP_REMOVED lines=12> */
.L_x_100:
[----:B------:R-:W-:Y:S05]  /*10c50*/  BSYNC B1 ;  /* 0x0000000000017941 */ /* 0x000fea0003800000 */
.L_x_99:
        /* <DEDUP_REMOVED lines=12> */
.L_x_102:
[----:B------:R-:W-:Y:S05]  /*10d20*/  BSYNC B1 ;  /* 0x0000000000017941 */ /* 0x000fea0003800000 */
.L_x_101:
        /* <DEDUP_REMOVED lines=12> */
.L_x_104:
[----:B------:R-:W-:Y:S05]  /*10df0*/  BSYNC B1 ;  /* 0x0000000000017941 */ /* 0x000fea0003800000 */
.L_x_103:
        /* <DEDUP_REMOVED lines=12> */
.L_x_106:
[----:B------:R-:W-:Y:S05]  /*10ec0*/  BSYNC B1 ;  /* 0x0000000000017941 */ /* 0x000fea0003800000 */
.L_x_105:
        /* <DEDUP_REMOVED lines=12> */
.L_x_108:
[----:B------:R-:W-:Y:S05]  /*10f90*/  BSYNC B1 ;  /* 0x0000000000017941 */ /* 0x000fea0003800000 */
.L_x_107:
        /* <DEDUP_REMOVED lines=12> */
.L_x_110:
[----:B------:R-:W-:Y:S05]  /*11060*/  BSYNC B1 ;  /* 0x0000000000017941 */ /* 0x000fea0003800000 */
.L_x_109:
        /* <DEDUP_REMOVED lines=12> */
.L_x_112:
[----:B------:R-:W-:Y:S05]  /*11130*/  BSYNC B1 ;  /* 0x0000000000017941 */ /* 0x000fea0003800000 */
.L_x_111:
        /* <DEDUP_REMOVED lines=12> */
.L_x_114:
[----:B------:R-:W-:Y:S05]  /*11200*/  BSYNC B1 ;  /* 0x0000000000017941 */ /* 0x000fea0003800000 */
.L_x_113:
        /* <DEDUP_REMOVED lines=12> */
.L_x_116:
[----:B------:R-:W-:Y:S05]  /*112d0*/  BSYNC B1 ;  /* 0x0000000000017941 */ /* 0x000fea0003800000 */
.L_x_115:
        /* <DEDUP_REMOVED lines=12> */
.L_x_118:
[----:B------:R-:W-:Y:S05]  /*113a0*/  BSYNC B1 ;  /* 0x0000000000017941 */ /* 0x000fea0003800000 */
.L_x_117:
        /* <DEDUP_REMOVED lines=12> */
.L_x_120:
[----:B------:R-:W-:Y:S05]  /*11470*/  BSYNC B1 ;  /* 0x0000000000017941 */ /* 0x000fea0003800000 */
.L_x_119:
        /* <DEDUP_REMOVED lines=12> */
.L_x_122:
[----:B------:R-:W-:Y:S05]  /*11540*/  BSYNC B1 ;  /* 0x0000000000017941 */ /* 0x000fea0003800000 */
.L_x_121:
        /* <DEDUP_REMOVED lines=12> */
.L_x_124:
[----:B------:R-:W-:Y:S05]  /*11610*/  BSYNC B1 ;  /* 0x0000000000017941 */ /* 0x000fea0003800000 */
.L_x_123:
[----:B-----5:R-:W-:Y:S01]  /*11620*/  LOP3.LUT R6, R6, 0xff, RZ, 0xc0, !PT ;  /* 0x000000ff06067812 */ /* 0x020fe200078ec0ff */
[----:B------:R-:W-:Y:S01]  /*11630*/  BSSY B1, `(.L_x_125) ;  /* 0x000000b000017945 */ /* 0x000fe20003800000 */
[----:B------:R-:W-:Y:S02]  /*11640*/  ISETP.LT.OR P2, PT, R0, 0x52, !P1 ;  /* 0x000000520000780c */ /* 0x000fe40004f41670 */
[----:B------:R-:W-:-:S05]  /*11650*/  F2FP.F16.E4M3.UNPACK_B R6, R6 ;  /* 0x00000006ff06723e */ /* 0x000fca00020006ff */
[----:B------:R-:W-:-:S05]  /*11660*/  HADD2.F32 R6, -RZ, R6.H0_H0 ;  /* 0x20000006ff067230 */ /* 0x000fca0000004100 */
[----:B------:R-:W-:-:S04]  /*11670*/  FMUL R6, R6, UR23 ;  /* 0x0000001706067c20 */ /* 0x000fc80008400000 */
[----:B------:R-:W-:-:S05]  /*11680*/  FFMA R6, R174, UR22, R6 ;  /* 0x00000016ae067c23 */ /* 0x000fca0008000006 */
[----:B0-----:R-:W-:Y:S02]  /*11690*/  F2FP.SATFINITE.E4M3.F32.PACK_AB_MERGE_C R7, RZ, R6, RZ ;  /* 0x00000006ff07723e */ /* 0x001fe400048070ff */
[----:B------:R-:W-:-:S03]  /*116a0*/  PRMT R6, RZ, 0x7610, R6 ;  /* 0x00007610ff067816 */ /* 0x000fc60000000006 */
[----:B------:R0:W-:Y:S01]  /*116b0*/  @!P3 STG.E.U8 desc[UR20][R24.64+0x50], R7 ;  /* 0x000050071800b986 */ /* 0x0001e2000c101114 */
[----:B------:R-:W-:Y:S05]  /*116c0*/  @P2 BRA `(.L_x_126) ;  /* 0x0000000000042947 */ /* 0x000fea0003800000 */
[----:B------:R0:W5:Y:S02]  /*116d0*/  LDG.E.U8 R6, desc[UR20][R4.64+0x51] ;  /* 0x0000511404067981 */ /* 0x000164000c1e1100 */
.L_x_126:
[----:B------:R-:W-:Y:S05]  /*116e0*/  BSYNC B1 ;  /* 0x0000000000017941 */ /* 0x000fea0003800000 */
.L_x_125:
        /* <DEDUP_REMOVED lines=12> */
.L_x_128:
[----:B------:R-:W-:Y:S05]  /*117b0*/  BSYNC B1 ;  /* 0x0000000000017941 */ /* 0x000fea0003800000 */
.L_x_127:
        /* <DEDUP_REMOVED lines=12> */
.L_x_130:
[----:B------:R-:W-:Y:S05]  /*11880*/  BSYNC B1 ;  /* 0x0000000000017941 */ /* 0x000fea0003800000 */
.L_x_129:
        /* <DEDUP_REMOVED lines=12> */
.L_x_132:
[----:B------:R-:W-:Y:S05]  /*11950*/  BSYNC B1 ;  /* 0x0000000000017941 */ /* 0x000fea0003800000 */
.L_x_131:
[----:B-----5:R-:W-:Y:S01]  /*11960*/  LOP3.LUT R6, R6, 0xff, RZ, 0xc0, !PT ;  /* 0x000000ff06067812 */ /* 0x020fe200078ec0ff */
[----:B------:R-:W-:Y:S01]  /*11970*/  BSSY B1, `(.L_x_133) ;  /* 0x000000b000017945 */ /* 0x000fe20003800000 */
[----:B------:R-:W-:Y:S02]  /*11980*/  ISETP.LT.OR P2, PT, R0, 0x5a, !P1 ;  /* 0x0000005a0000780c */ /* 0x000fe40004f41670 */
[----:B------:R-:W-:-:S05]  /*11990*/  F2FP.F16.E4M3.UNPACK_B R6, R6 ;  /* 0x00000006ff06723e */ /* 0x000fca00020006ff */
[----:B------:R-:W-:-:S05]  /*119a0*/  HADD2.F32 R6, -RZ, R6.H0_H0 ;  /* 0x20000006ff067230 */ /* 0x000fca0000004100 */
[----:B0-----:R-:W-:Y:S01]  /*119b0*/  FMUL R7, R6, UR23 ;  /* 0x0000001706077c20 */ /* 0x001fe20008400000 */
[----:B------:R-:W-:-:S03]  /*119c0*/  PRMT R6, RZ, 0x7610, R6 ;  /* 0x00007610ff067816 */ /* 0x000fc60000000006 */
[----:B------:R-:W-:-:S05]  /*119d0*/  FFMA R7, R178, UR22, R7 ;  /* 0x00000016b2077c23 */ /* 0x000fca0008000007 */
[----:B------:R-:W-:-:S05]  /*119e0*/  F2FP.SATFINITE.E4M3.F32.PACK_AB_MERGE_C R7, RZ, R7, RZ ;  /* 0x00000007ff07723e */ /* 0x000fca00048070ff */
[----:B------:R0:W-:Y:S01]  /*119f0*/  @!P3 STG.E.U8 desc[UR20][R24.64+0x58], R7 ;  /* 0x000058071800b986 */ /* 0x0001e2000c101114 */
[----:B------:R-:W-:Y:S05]  /*11a00*/  @P2 BRA `(.L_x_134) ;  /* 0x0000000000042947 */ /* 0x000fea0003800000 */
[----:B------:R0:W5:Y:S02]  /*11a10*/  LDG.E.U8 R6, desc[UR20][R4.64+0x59] ;  /* 0x0000591404067981 */ /* 0x000164000c1e1100 */
.L_x_134:
[----:B------:R-:W-:Y:S05]  /*11a20*/  BSYNC B1 ;  /* 0x0000000000017941 */ /* 0x000fea0003800000 */
.L_x_133:
        /* <DEDUP_REMOVED lines=12> */
.L_x_136:
[----:B------:R-:W-:Y:S05]  /*11af0*/  BSYNC B1 ;  /* 0x0000000000017941 */ /* 0x000fea0003800000 */
.L_x_135:
        /* <DEDUP_REMOVED lines=12> */
.L_x_138:
[----:B------:R-:W-:Y:S05]  /*11bc0*/  BSYNC B1 ;  /* 0x0000000000017941 */ /* 0x000fea0003800000 */
.L_x_137:
        /* <DEDUP_REMOVED lines=12> */
.L_x_140:
[----:B------:R-:W-:Y:S05]  /*11c90*/  BSYNC B1 ;  /* 0x0000000000017941 */ /* 0x000fea0003800000 */
.L_x_139:
        /* <DEDUP_REMOVED lines=12> */
.L_x_142:
[----:B------:R-:W-:Y:S05]  /*11d60*/  BSYNC B1 ;  /* 0x0000000000017941 */ /* 0x000fea0003800000 */
.L_x_141:
        /* <DEDUP_REMOVED lines=12> */
.L_x_144:
[----:B------:R-:W-:Y:S05]  /*11e30*/  BSYNC B1 ;  /* 0x0000000000017941 */ /* 0x000fea0003800000 */
.L_x_143:
        /* <DEDUP_REMOVED lines=12> */
.L_x_146:
[----:B------:R-:W-:Y:S05]  /*11f00*/  BSYNC B1 ;  /* 0x0000000000017941 */ /* 0x000fea0003800000 */
.L_x_145:
        /* <DEDUP_REMOVED lines=12> */
.L_x_148:
[----:B------:R-:W-:Y:S05]  /*11fd0*/  BSYNC B1 ;  /* 0x0000000000017941 */ /* 0x000fea0003800000 */
.L_x_147:
        /* <DEDUP_REMOVED lines=12> */
.L_x_150:
[----:B------:R-:W-:Y:S05]  /*120a0*/  BSYNC B1 ;  /* 0x0000000000017941 */ /* 0x000fea0003800000 */
.L_x_149:
        /* <DEDUP_REMOVED lines=12> */
.L_x_152:
[----:B------:R-:W-:Y:S05]  /*12170*/  BSYNC B1 ;  /* 0x0000000000017941 */ /* 0x000fea0003800000 */
.L_x_151:
        /* <DEDUP_REMOVED lines=12> */
.L_x_154:
[----:B------:R-:W-:Y:S05]  /*12240*/  BSYNC B1 ;  /* 0x0000000000017941 */ /* 0x000fea0003800000 */
.L_x_153:
        /* <DEDUP_REMOVED lines=12> */
.L_x_156:
[----:B------:R-:W-:Y:S05]  /*12310*/  BSYNC B1 ;  /* 0x0000000000017941 */ /* 0x000fea0003800000 */
.L_x_155:
        /* <DEDUP_REMOVED lines=12> */
.L_x_158:
[----:B------:R-:W-:Y:S05]  /*123e0*/  BSYNC B1 ;  /* 0x0000000000017941 */ /* 0x000fea0003800000 */
.L_x_157:
        /* <DEDUP_REMOVED lines=12> */
.L_x_160:
[----:B------:R-:W-:Y:S05]  /*124b0*/  BSYNC B1 ;  /* 0x0000000000017941 */ /* 0x000fea0003800000 */
.L_x_159:
        /* <DEDUP_REMOVED lines=12> */
.L_x_162:
[----:B------:R-:W-:Y:S05]  /*12580*/  BSYNC B1 ;  /* 0x0000000000017941 */ /* 0x000fea0003800000 */
.L_x_161:
        /* <DEDUP_REMOVED lines=12> */
.L_x_164:
[----:B------:R-:W-:Y:S05]  /*12650*/  BSYNC B1 ;  /* 0x0000000000017941 */ /* 0x000fea0003800000 */
.L_x_163:
        /* <DEDUP_REMOVED lines=12> */
.L_x_166:
[----:B------:R-:W-:Y:S05]  /*12720*/  BSYNC B1 ;  /* 0x0000000000017941 */ /* 0x000fea0003800000 */
.L_x_165:
        /* <DEDUP_REMOVED lines=12> */
.L_x_168:
[----:B------:R-:W-:Y:S05]  /*127f0*/  BSYNC B1 ;  /* 0x0000000000017941 */ /* 0x000fea0003800000 */
.L_x_167:
        /* <DEDUP_REMOVED lines=12> */
.L_x_170:
[----:B------:R-:W-:Y:S05]  /*128c0*/  BSYNC B1 ;  /* 0x0000000000017941 */ /* 0x000fea0003800000 */
.L_x_169:
        /* <DEDUP_REMOVED lines=12> */
.L_x_172:
[----:B------:R-:W-:Y:S05]  /*12990*/  BSYNC B1 ;  /* 0x0000000000017941 */ /* 0x000fea0003800000 */
.L_x_171:
        /* <DEDUP_REMOVED lines=12> */
.L_x_174:
[----:B------:R-:W-:Y:S05]  /*12a60*/  BSYNC B1 ;  /* 0x0000000000017941 */ /* 0x000fea0003800000 */
.L_x_173:
        /* <DEDUP_REMOVED lines=12> */
.L_x_176:
[----:B------:R-:W-:Y:S05]  /*12b30*/  BSYNC B1 ;  /* 0x0000000000017941 */ /* 0x000fea0003800000 */
.L_x_175:
        /* <DEDUP_REMOVED lines=12> */
.L_x_178:
[----:B------:R-:W-:Y:S05]  /*12c00*/  BSYNC B1 ;  /* 0x0000000000017941 */ /* 0x000fea0003800000 */
.L_x_177:
        /* <DEDUP_REMOVED lines=12> */
.L_x_180:
[----:B------:R-:W-:Y:S05]  /*12cd0*/  BSYNC B1 ;  /* 0x0000000000017941 */ /* 0x000fea0003800000 */
.L_x_179:
        /* <DEDUP_REMOVED lines=12> */
.L_x_182:
[----:B------:R-:W-:Y:S05]  /*12da0*/  BSYNC B1 ;  /* 0x0000000000017941 */ /* 0x000fea0003800000 */
.L_x_181:
        /* <DEDUP_REMOVED lines=12> */
.L_x_184:
[----:B------:R-:W-:Y:S05]  /*12e70*/  BSYNC B1 ;  /* 0x0000000000017941 */ /* 0x000fea0003800000 */
.L_x_183:
        /* <DEDUP_REMOVED lines=12> */
.L_x_186:
[----:B------:R-:W-:Y:S05]  /*12f40*/  BSYNC B1 ;  /* 0x0000000000017941 */ /* 0x000fea0003800000 */
.L_x_185:
        /* <DEDUP_REMOVED lines=12> */
.L_x_188:
[----:B------:R-:W-:Y:S05]  /*13010*/  BSYNC B1 ;  /* 0x0000000000017941 */ /* 0x000fea0003800000 */
.L_x_187:
        /* <DEDUP_REMOVED lines=12> */
.L_x_190:
[----:B------:R-:W-:Y:S05]  /*130e0*/  BSYNC B1 ;  /* 0x0000000000017941 */ /* 0x000fea0003800000 */
.L_x_189:
        /* <DEDUP_REMOVED lines=12> */
.L_x_192:
[----:B------:R-:W-:Y:S05]  /*131b0*/  BSYNC B1 ;  /* 0x0000000000017941 */ /* 0x000fea0003800000 */
.L_x_191:
        /* <DEDUP_REMOVED lines=12> */
.L_x_194:
[----:B------:R-:W-:Y:S05]  /*13280*/  BSYNC B1 ;  /* 0x0000000000017941 */ /* 0x000fea0003800000 */
.L_x_193:
        /* <DEDUP_REMOVED lines=12> */
.L_x_196:
[----:B------:R-:W-:Y:S05]  /*13350*/  BSYNC B1 ;  /* 0x0000000000017941 */ /* 0x000fea0003800000 */
.L_x_195:
        /* <DEDUP_REMOVED lines=12> */
.L_x_198:
[----:B------:R-:W-:Y:S05]  /*13420*/  BSYNC B1 ;  /* 0x0000000000017941 */ /* 0x000fea0003800000 */
.L_x_197:
        /* <DEDUP_REMOVED lines=12> */
.L_x_200:
[----:B------:R-:W-:Y:S05]  /*134f0*/  BSYNC B1 ;  /* 0x0000000000017941 */ /* 0x000fea0003800000 */
.L_x_199:
        /* <DEDUP_REMOVED lines=12> */
.L_x_202:
[----:B------:R-:W-:Y:S05]  /*135c0*/  BSYNC B1 ;  /* 0x0000000000017941 */ /* 0x000fea0003800000 */
.L_x_201:
        /* <DEDUP_REMOVED lines=12> */
.L_x_204:
[----:B------:R-:W-:Y:S05]  /*13690*/  BSYNC B1 ;  /* 0x0000000000017941 */ /* 0x000fea0003800000 */
.L_x_203:
        /* <DEDUP_REMOVED lines=12> */
.L_x_206:
[----:B------:R-:W-:Y:S05]  /*13760*/  BSYNC B1 ;  /* 0x0000000000017941 */ /* 0x000fea0003800000 */
.L_x_205:
        /* <DEDUP_REMOVED lines=12> */
.L_x_208:
[----:B------:R-:W-:Y:S05]  /*13830*/  BSYNC B1 ;  /* 0x0000000000017941 */ /* 0x000fea0003800000 */
.L_x_207:
        /* <DEDUP_REMOVED lines=12> */
.L_x_210:
[----:B------:R-:W-:Y:S05]  /*13900*/  BSYNC B1 ;  /* 0x0000000000017941 */ /* 0x000fea0003800000 */
.L_x_209:
        /* <DEDUP_REMOVED lines=12> */
.L_x_212:
[----:B------:R-:W-:Y:S05]  /*139d0*/  BSYNC B1 ;  /* 0x0000000000017941 */ /* 0x000fea0003800000 */
.L_x_211:
        /* <DEDUP_REMOVED lines=12> */
.L_x_214:
[----:B------:R-:W-:Y:S05]  /*13aa0*/  BSYNC B1 ;  /* 0x0000000000017941 */ /* 0x000fea0003800000 */
.L_x_213:
        /* <DEDUP_REMOVED lines=12> */
.L_x_216:
[----:B------:R-:W-:Y:S05]  /*13b70*/  BSYNC B1 ;  /* 0x0000000000017941 */ /* 0x000fea0003800000 */
.L_x_215:
        /* <DEDUP_REMOVED lines=12> */
.L_x_218:
[----:B------:R-:W-:Y:S05]  /*13c40*/  BSYNC B1 ;  /* 0x0000000000017941 */ /* 0x000fea0003800000 */
.L_x_217:
        /* <DEDUP_REMOVED lines=12> */
.L_x_220:
[----:B------:R-:W-:Y:S05]  /*13d10*/  BSYNC B1 ;  /* 0x0000000000017941 */ /* 0x000fea0003800000 */
.L_x_219:
        /* <DEDUP_REMOVED lines=12> */
.L_x_222:
[----:B------:R-:W-:Y:S05]  /*13de0*/  BSYNC B1 ;  /* 0x0000000000017941 */ /* 0x000fea0003800000 */
.L_x_221:
        /* <DEDUP_REMOVED lines=12> */
.L_x_224:
[----:B------:R-:W-:Y:S05]  /*13eb0*/  BSYNC B1 ;  /* 0x0000000000017941 */ /* 0x000fea0003800000 */
.L_x_223:
        /* <DEDUP_REMOVED lines=12> */
.L_x_226:
[----:B------:R-:W-:Y:S05]  /*13f80*/  BSYNC B1 ;  /* 0x0000000000017941 */ /* 0x000fea0003800000 */
.L_x_225:
        /* <DEDUP_REMOVED lines=12> */
.L_x_228:
[----:B------:R-:W-:Y:S05]  /*14050*/  BSYNC B1 ;  /* 0x0000000000017941 */ /* 0x000fea0003800000 */
.L_x_227:
        /* <DEDUP_REMOVED lines=12> */
.L_x_230:
[----:B------:R-:W-:Y:S05]  /*14120*/  BSYNC B1 ;  /* 0x0000000000017941 */ /* 0x000fea0003800000 */
.L_x_229:
        /* <DEDUP_REMOVED lines=12> */
.L_x_232:
[----:B------:R-:W-:Y:S05]  /*141f0*/  BSYNC B1 ;  /* 0x0000000000017941 */ /* 0x000fea0003800000 */
.L_x_231:
        /* <DEDUP_REMOVED lines=12> */
.L_x_234:
[----:B------:R-:W-:Y:S05]  /*142c0*/  BSYNC B1 ;  /* 0x0000000000017941 */ /* 0x000fea0003800000 */
.L_x_233:
        /* <DEDUP_REMOVED lines=12> */
.L_x_236:
[----:B------:R-:W-:Y:S05]  /*14390*/  BSYNC B1 ;  /* 0x0000000000017941 */ /* 0x000fea0003800000 */
.L_x_235:
        /* <DEDUP_REMOVED lines=12> */
.L_x_238:
[----:B------:R-:W-:Y:S05]  /*14460*/  BSYNC B1 ;  /* 0x0000000000017941 */ /* 0x000fea0003800000 */
.L_x_237:
        /* <DEDUP_REMOVED lines=12> */
.L_x_240:
[----:B------:R-:W-:Y:S05]  /*14530*/  BSYNC B1 ;  /* 0x0000000000017941 */ /* 0x000fea0003800000 */
.L_x_239:
        /* <DEDUP_REMOVED lines=12> */
.L_x_242:
[----:B------:R-:W-:Y:S05]  /*14600*/  BSYNC B1 ;  /* 0x0000000000017941 */ /* 0x000fea0003800000 */
.L_x_241:
        /* <DEDUP_REMOVED lines=12> */
.L_x_244:
[----:B------:R-:W-:Y:S05]  /*146d0*/  BSYNC B1 ;  /* 0x0000000000017941 */ /* 0x000fea0003800000 */
.L_x_243:
        /* <DEDUP_REMOVED lines=12> */
.L_x_246:
[----:B------:R-:W-:Y:S05]  /*147a0*/  BSYNC B1 ;  /* 0x0000000000017941 */ /* 0x000fea0003800000 */
.L_x_245:
        /* <DEDUP_REMOVED lines=12> */
.L_x_248:
[----:B------:R-:W-:Y:S05]  /*14870*/  BSYNC B1 ;  /* 0x0000000000017941 */ /* 0x000fea0003800000 */
.L_x_247:
        /* <DEDUP_REMOVED lines=12> */
.L_x_250:
[----:B------:R-:W-:Y:S05]  /*14940*/  BSYNC B1 ;  /* 0x0000000000017941 */ /* 0x000fea0003800000 */
.L_x_249:
        /* <DEDUP_REMOVED lines=12> */
.L_x_252:
[----:B------:R-:W-:Y:S05]  /*14a10*/  BSYNC B1 ;  /* 0x0000000000017941 */ /* 0x000fea0003800000 */
.L_x_251:
[----:B0-----:R-:W2:Y:S01]  /*14a20*/  LDL.LU R7, [R1+0x200] ;  /* 0x0002000001077983 */ /* 0x001ea20000300800 */
[----:B-----5:R-:W-:Y:S01]  /*14a30*/  LOP3.LUT R6, R6, 0xff, RZ, 0xc0, !PT ;  /* 0x000000ff06067812 */ /* 0x020fe200078ec0ff */
[----:B------:R-:W-:Y:S01]  /*14a40*/  BSSY B1, `(.L_x_253) ;  /* 0x000000b000017945 */ /* 0x000fe20003800000 */
[----:B------:R-:W-:Y:S02]  /*14a50*/  ISETP.LT.OR P2, PT, R0, 0xd2, !P1 ;  /* 0x000000d20000780c */ /* 0x000fe40004f41670 */
[----:B------:R-:W-:-:S05]  /*14a60*/  F2FP.F16.E4M3.UNPACK_B R6, R6 ;  /* 0x00000006ff06723e */ /* 0x000fca00020006ff */
[----:B------:R-:W-:-:S05]  /*14a70*/  HADD2.F32 R6, -RZ, R6.H0_H0 ;  /* 0x20000006ff067230 */ /* 0x000fca0000004100 */
[----:B------:R-:W-:-:S04]  /*14a80*/  FMUL R6, R6, UR23 ;  /* 0x0000001706067c20 */ /* 0x000fc80008400000 */
[----:B--2---:R-:W-:-:S05]  /*14a90*/  FFMA R6, R7, UR22, R6 ;  /* 0x0000001607067c23 */ /* 0x004fca0008000006 */
[----:B------:R-:W-:Y:S02]  /*14aa0*/  F2FP.SATFINITE.E4M3.F32.PACK_AB_MERGE_C R7, RZ, R6, RZ ;  /* 0x00000006ff07723e */ /* 0x000fe400048070ff */
[----:B------:R-:W-:-:S03]  /*14ab0*/  PRMT R6, RZ, 0x7610, R6 ;  /* 0x00007610ff067816 */ /* 0x000fc60000000006 */
[----:B------:R0:W-:Y:S01]  /*14ac0*/  @!P3 STG.E.U8 desc[UR20][R24.64+0xd0], R7 ;  /* 0x0000d0071800b986 */ /* 0x0001e2000c101114 */
[----:B------:R-:W-:Y:S05]  /*14ad0*/  @P2 BRA `(.L_x_254) ;  /* 0x0000000000042947 */ /* 0x000fea0003800000 */
[----:B------:R2:W5:Y:S02]  /*14ae0*/  LDG.E.U8 R6, desc[UR20][R4.64+0xd1] ;  /* 0x0000d11404067981 */ /* 0x000564000c1e1100 */
.L_x_254:
[----:B------:R-:W-:Y:S05]  /*14af0*/  BSYNC B1 ;  /* 0x0000000000017941 */ /* 0x000fea0003800000 */
.L_x_253:
[----:B0-----:R-:W3:Y:S01]  /*14b00*/  LDL.LU R7, [R1+0x204] ;  /* 0x0002040001077983 */ /* 0x001ee20000300800 */
[----:B-----5:R-:W-:Y:S01]  /*14b10*/  LOP3.LUT R6, R6, 0xff, RZ, 0xc0, !PT ;  /* 0x000000ff06067812 */ /* 0x020fe200078ec0ff */
[----:B------:R-:W-:Y:S01]  /*14b20*/  BSSY B1, `(.L_x_255) ;  /* 0x000000b000017945 */ /* 0x000fe20003800000 */
[----:B------:R-:W-:Y:S02]  /*14b30*/  ISETP.LT.OR P3, PT, R0, 0xd9, !P0 ;  /* 0x000000d90000780c */ /* 0x000fe40004761670 */
[----:B------:R-:W-:-:S05]  /*14b40*/  F2FP.F16.E4M3.UNPACK_B R6, R6 ;  /* 0x00000006ff06723e */ /* 0x000fca00020006ff */
[----:B------:R-:W-:-:S05]  /*14b50*/  HADD2.F32 R6, -RZ, R6.H0_H0 ;  /* 0x20000006ff067230 */ /* 0x000fca0000004100 */
[----:B------:R-:W-:-:S04]  /*14b60*/  FMUL R6, R6, UR23 ;  /* 0x0000001706067c20 */ /* 0x000fc80008400000 */
[----:B---3--:R-:W-:-:S05]  /*14b70*/  FFMA R6, R7, UR22, R6 ;  /* 0x0000001607067c23 */ /* 0x008fca0008000006 */
[----:B------:R-:W-:Y:S02]  /*14b80*/  F2FP.SATFINITE.E4M3.F32.PACK_AB_MERGE_C R7, RZ, R6, RZ ;  /* 0x00000006ff07723e */ /* 0x000fe400048070ff */
[----:B------:R-:W-:-:S03]  /*14b90*/  PRMT R6, RZ, 0x7610, R6 ;  /* 0x00007610ff067816 */ /* 0x000fc60000000006 */
[----:B------:R0:W-:Y:S01]  /*14ba0*/  @!P2 STG.E.U8 desc[UR20][R24.64+0xd1], R7 ;  /* 0x0000d1071800a986 */ /* 0x0001e2000c101114 */
[----:B------:R-:W-:Y:S05]  /*14bb0*/  @P3 BRA `(.L_x_256) ;  /* 0x0000000000043947 */ /* 0x000fea0003800000 */
[----:B------:R3:W5:Y:S02]  /*14bc0*/  LDG.E.U8 R6, desc[UR20][R30.64+0xd8] ;  /* 0x0000d8141e067981 */ /* 0x000764000c1e1100 */
.L_x_256:
[----:B------:R-:W-:Y:S05]  /*14bd0*/  BSYNC B1 ;  /* 0x0000000000017941 */ /* 0x000fea0003800000 */
.L_x_255:
        /* <DEDUP_REMOVED lines=13> */
.L_x_258:
[----:B------:R-:W-:Y:S05]  /*14cb0*/  BSYNC B1 ;  /* 0x0000000000017941 */ /* 0x000fea0003800000 */
.L_x_257:
        /* <DEDUP_REMOVED lines=13> */
.L_x_260:
[----:B------:R-:W-:Y:S05]  /*14d90*/  BSYNC B1 ;  /* 0x0000000000017941 */ /* 0x000fea0003800000 */
.L_x_259:
        /* <DEDUP_REMOVED lines=13> */
.L_x_262:
[----:B------:R-:W-:Y:S05]  /*14e70*/  BSYNC B1 ;  /* 0x0000000000017941 */ /* 0x000fea0003800000 */
.L_x_261:
        /* <DEDUP_REMOVED lines=13> */
.L_x_264:
[----:B------:R-:W-:Y:S05]  /*14f50*/  BSYNC B1 ;  /* 0x0000000000017941 */ /* 0x000fea0003800000 */
.L_x_263:
        /* <DEDUP_REMOVED lines=13> */
.L_x_266:
[----:B------:R-:W-:Y:S05]  /*15030*/  BSYNC B1 ;  /* 0x0000000000017941 */ /* 0x000fea0003800000 */
.L_x_265:
        /* <DEDUP_REMOVED lines=13> */
.L_x_268:
[----:B------:R-:W-:Y:S05]  /*15110*/  BSYNC B1 ;  /* 0x0000000000017941 */ /* 0x000fea0003800000 */
.L_x_267:
        /* <DEDUP_REMOVED lines=13> */
.L_x_270:
[----:B------:R-:W-:Y:S05]  /*151f0*/  BSYNC B1 ;  /* 0x0000000000017941 */ /* 0x000fea0003800000 */
.L_x_269:
        /* <DEDUP_REMOVED lines=13> */
.L_x_272:
[----:B------:R-:W-:Y:S05]  /*152d0*/  BSYNC B1 ;  /* 0x0000000000017941 */ /* 0x000fea0003800000 */
.L_x_271:
        /* <DEDUP_REMOVED lines=13> */
.L_x_274:
[----:B------:R-:W-:Y:S05]  /*153b0*/  BSYNC B1 ;  /* 0x0000000000017941 */ /* 0x000fea0003800000 */
.L_x_273:
        /* <DEDUP_REMOVED lines=13> */
.L_x_276:
[----:B------:R-:W-:Y:S05]  /*15490*/  BSYNC B1 ;  /* 0x0000000000017941 */ /* 0x000fea0003800000 */
.L_x_275:
        /* <DEDUP_REMOVED lines=13> */
.L_x_278:
[----:B------:R-:W-:Y:S05]  /*15570*/  BSYNC B1 ;  /* 0x0000000000017941 */ /* 0x000fea0003800000 */
.L_x_277:
        /* <DEDUP_REMOVED lines=13> */
.L_x_280:
[----:B------:R-:W-:Y:S05]  /*15650*/  BSYNC B1 ;  /* 0x0000000000017941 */ /* 0x000fea0003800000 */
.L_x_279:
        /* <DEDUP_REMOVED lines=13> */
.L_x_282:
[----:B------:R-:W-:Y:S05]  /*15730*/  BSYNC B1 ;  /* 0x0000000000017941 */ /* 0x000fea0003800000 */
.L_x_281:
        /* <DEDUP_REMOVED lines=13> */
.L_x_284:
[----:B------:R-:W-:Y:S05]  /*15810*/  BSYNC B1 ;  /* 0x0000000000017941 */ /* 0x000fea0003800000 */
.L_x_283:
        /* <DEDUP_REMOVED lines=13> */
.L_x_286:
[----:B------:R-:W-:Y:S05]  /*158f0*/  BSYNC B1 ;  /* 0x0000000000017941 */ /* 0x000fea0003800000 */
.L_x_285:
        /* <DEDUP_REMOVED lines=13> */
.L_x_288:
[----:B------:R-:W-:Y:S05]  /*159d0*/  BSYNC B1 ;  /* 0x0000000000017941 */ /* 0x000fea0003800000 */
.L_x_287:
        /* <DEDUP_REMOVED lines=13> */
.L_x_290:
[----:B------:R-:W-:Y:S05]  /*15ab0*/  BSYNC B1 ;  /* 0x0000000000017941 */ /* 0x000fea0003800000 */
.L_x_289:
        /* <DEDUP_REMOVED lines=13> */
.L_x_292:
[----:B------:R-:W-:Y:S05]  /*15b90*/  BSYNC B1 ;  /* 0x0000000000017941 */ /* 0x000fea0003800000 */
.L_x_291:
[----:B0-----:R-:W2:Y:S01]  /*15ba0*/  LDL.LU R3, [R1+0x250] ;  /* 0x0002500001037983 */ /* 0x001ea20000300800 */
[----:B-----5:R-:W-:Y:S01]  /*15bb0*/  LOP3.LUT R6, R6, 0xff, RZ, 0xc0, !PT ;  /* 0x000000ff06067812 */ /* 0x020fe200078ec0ff */
[----:B------:R-:W-:Y:S01]  /*15bc0*/  BSSY B1, `(.L_x_293) ;  /* 0x000000b000017945 */ /* 0x000fe20003800000 */
[----:B------:R-:W-:Y:S02]  /*15bd0*/  ISETP.LT.OR P1, PT, R0, 0xfa, !P1 ;  /* 0x000000fa0000780c */ /* 0x000fe40004f21670 */
[----:B------:R-:W-:Y:S02]  /*15be0*/  F2FP.F16.E4M3.UNPACK_B R6, R6 ;  /* 0x00000006ff06723e */ /* 0x000fe400020006ff */
[----:B------:R-:W-:-:S03]  /*15bf0*/  PRMT R2, RZ, 0x7610, R2 ;  /* 0x00007610ff027816 */ /* 0x000fc60000000002 */
[----:B------:R-:W-:-:S05]  /*15c00*/  HADD2.F32 R6, -RZ, R6.H0_H0 ;  /* 0x20000006ff067230 */ /* 0x000fca0000004100 */
[----:B------:R-:W-:-:S04]  /*15c10*/  FMUL R6, R6, UR23 ;  /* 0x0000001706067c20 */ /* 0x000fc80008400000 */
[----:B--2---:R-:W-:-:S05]  /*15c20*/  FFMA R6, R3, UR22, R6 ;  /* 0x0000001603067c23 */ /* 0x004fca0008000006 */
[----:B------:R-:W-:-:S05]  /*15c30*/  F2FP.SATFINITE.E4M3.F32.PACK_AB_MERGE_C R3, RZ, R6, RZ ;  /* 0x00000006ff03723e */ /* 0x000fca00048070ff */
[----:B------:R0:W-:Y:S01]  /*15c40*/  @!P2 STG.E.U8 desc[UR20][R24.64+0xf8], R3 ;  /* 0x0000f8031800a986 */ /* 0x0001e2000c101114 */
[----:B------:R-:W-:Y:S05]  /*15c50*/  @P1 BRA `(.L_x_294) ;  /* 0x0000000000041947 */ /* 0x000fea0003800000 */
[----:B------:R2:W5:Y:S02]  /*15c60*/  LDG.E.U8 R2, desc[UR20][R4.64+0xf9] ;  /* 0x0000f91404027981 */ /* 0x000564000c1e1100 */
.L_x_294:
[----:B------:R-:W-:Y:S05]  /*15c70*/  BSYNC B1 ;  /* 0x0000000000017941 */ /* 0x000fea0003800000 */
.L_x_293:
[----:B------:R-:W2:Y:S01]  /*15c80*/  LDL.LU R7, [R1+0x254] ;  /* 0x0002540001077983 */ /* 0x000ea20000300800 */
[----:B-----5:R-:W-:Y:S01]  /*15c90*/  LOP3.LUT R2, R2, 0xff, RZ, 0xc0, !PT ;  /* 0x000000ff02027812 */ /* 0x020fe200078ec0ff */
[----:B------:R-:W-:Y:S01]  /*15ca0*/  BSSY B1, `(.L_x_295) ;  /* 0x0000013000017945 */ /* 0x000fe20003800000 */
[----:B--234-:R-:W-:Y:S02]  /*15cb0*/  IADD3 R5, P0, R33, 0x80, RZ ;  /* 0x0000008021057810 */ /* 0x01cfe40007f1e0ff */
[----:B------:R-:W-:-:S03]  /*15cc0*/  F2FP.F16.E4M3.UNPACK_B R2, R2 ;  /* 0x00000002ff02723e */ /* 0x000fc600020006ff */
[----:B0-----:R-:W-:Y:S01]  /*15cd0*/  IMAD.X R3, RZ, RZ, R35, P0 ;  /* 0x000000ffff037224 */ /* 0x001fe200000e0623 */
[----:B------:R-:W-:Y:S01]  /*15ce0*/  ISETP.GE.AND P0, PT, R32, 0x81, PT ;  /* 0x000000812000780c */ /* 0x000fe20003f06270 */
[----:B------:R-:W-:Y:S02]  /*15cf0*/  HADD2.F32 R2, -RZ, R2.H0_H0 ;  /* 0x20000002ff027230 */ /* 0x000fe40000004100 */
[----:B------:R-:W-:Y:S01]  /*15d00*/  IMAD R6, R3, UR6, RZ ;  /* 0x0000000603067c24 */ /* 0x000fe2000f8e02ff */
[----:B------:R-:W-:Y:S02]  /*15d10*/  ISETP.LT.OR P3, PT, R0, 0x1, !P0 ;  /* 0x000000010000780c */ /* 0x000fe40004761670 */
[----:B------:R-:W-:Y:S01]  /*15d20*/  FMUL R4, R2, UR23 ;  /* 0x0000001702047c20 */ /* 0x000fe20008400000 */
[----:B------:R-:W-:-:S04]  /*15d30*/  IMAD.WIDE.U32 R2, R5, UR6, R36 ;  /* 0x0000000605027c25 */ /* 0x000fc8000f8e0024 */
[----:B------:R-:W-:Y:S01]  /*15d40*/  IMAD R5, R5, UR7, R6 ;  /* 0x0000000705057c24 */ /* 0x000fe2000f8e0206 */
[----:B------:R-:W-:-:S04]  /*15d50*/  IADD3 R2, P2, R2, UR10, RZ ;  /* 0x0000000a02027c10 */ /* 0x000fc8000ff5e0ff */
[----:B------:R-:W-:Y:S01]  /*15d60*/  IADD3.X R3, R3, UR11, R5, P2, !PT ;  /* 0x0000000b03037c10 */ /* 0x000fe200097fe405 */
[----:B------:R-:W-:-:S05]  /*15d70*/  FFMA R4, R7, UR22, R4 ;  /* 0x0000001607047c23 */ /* 0x000fca0008000004 */
[----:B------:R-:W-:Y:S02]  /*15d80*/  F2FP.SATFINITE.E4M3.F32.PACK_AB_MERGE_C R7, RZ, R4, RZ ;  /* 0x00000004ff07723e */ /* 0x000fe400048070ff */
[----:B------:R-:W-:-:S03]  /*15d90*/  PRMT R4, RZ, 0x7610, R4 ;  /* 0x00007610ff047816 */ /* 0x000fc60000000004 */
[----:B------:R0:W-:Y:S01]  /*15da0*/  @!P1 STG.E.U8 desc[UR20][R24.64+0xf9], R7 ;  /* 0x0000f90718009986 */ /* 0x0001e2000c101114 */
[----:B------:R-:W-:Y:S05]  /*15db0*/  @P3 BRA `(.L_x_296) ;  /* 0x0000000000043947 */ /* 0x000fea0003800000 */
[----:B------:R2:W5:Y:S02]  /*15dc0*/  LDG.E.U8 R4, desc[UR20][R2.64] ;  /* 0x0000001402047981 */ /* 0x000564000c1e1100 */
.L_x_296:
[----:B------:R-:W-:Y:S05]  /*15dd0*/  BSYNC B1 ;  /* 0x0000000000017941 */ /* 0x000fea0003800000 */
.L_x_295:
[----:B------:R-:W3:Y:S01]  /*15de0*/  LDL.LU R5, [R1+0x258] ;  /* 0x0002580001057983 */ /* 0x000ee20000300800 */
        /* <DEDUP_REMOVED lines=12> */
.L_x_298:
[----:B------:R-:W-:Y:S05]  /*15eb0*/  BSYNC B1 ;  /* 0x0000000000017941 */ /* 0x000fea0003800000 */
.L_x_297:
[----:B---3--:R-:W3:Y:S01]  /*15ec0*/  LDL.LU R5, [R1+0x25c] ;  /* 0x00025c0001057983 */ /* 0x008ee20000300800 */
[----:B-----5:R-:W-:Y:S01]  /*15ed0*/  LOP3.LUT R4, R4, 0xff, RZ, 0xc0, !PT ;  /* 0x000000ff04047812 */ /* 0x020fe200078ec0ff */
[----:B------:R-:W-:Y:S01]  /*15ee0*/  BSSY B1, `(.L_x_299) ;  /* 0x0000013000017945 */ /* 0x000fe20003800000 */
[----:B------:R-:W-:Y:S02]  /*15ef0*/  IADD3 R33, P1, R33, 0x88, RZ ;  /* 0x0000008821217810 */ /* 0x000fe40007f3e0ff */
[----:B------:R-:W-:Y:S02]  /*15f00*/  F2FP.F16.E4M3.UNPACK_B R4, R4 ;  /* 0x00000004ff04723e */ /* 0x000fe400020006ff */
[----:B------:R-:W-:Y:S01]  /*15f10*/  PRMT R6, RZ, 0x7610, R6 ;  /* 0x00007610ff067816 */ /* 0x000fe20000000006 */
[----:B------:R-:W-:Y:S01]  /*15f20*/  IMAD.X R34, RZ, RZ, R35, P1 ;  /* 0x000000ffff227224 */ /* 0x000fe200008e0623 */
[----:B------:R-:W-:Y:S01]  /*15f30*/  ISETP.GE.AND P1, PT, R32, 0x89, PT ;  /* 0x000000892000780c */ /* 0x000fe20003f26270 */
[----:B------:R-:W-:-:S02]  /*15f40*/  HADD2.F32 R4, -RZ, R4.H0_H0 ;  /* 0x20000004ff047230 */ /* 0x000fc40000004100 */
[----:B------:R-:W-:Y:S01]  /*15f50*/  IMAD R34, R34, UR6, RZ ;  /* 0x0000000622227c24 */ /* 0x000fe2000f8e02ff */
[----:B------:R-:W-:Y:S01]  /*15f60*/  ISETP.LT.OR P5, PT, R0, 0x1, !P1 ;  /* 0x000000010000780c */ /* 0x000fe20004fa1670 */
[----:B------:R-:W-:-:S04]  /*15f70*/  IMAD.WIDE.U32 R36, R33, UR6, R36 ;  /* 0x0000000621247c25 */ /* 0x000fc8000f8e0024 */
[----:B------:R-:W-:Y:S01]  /*15f80*/  FMUL R4, R4, UR23 ;  /* 0x0000001704047c20 */ /* 0x000fe20008400000 */
[----:B------:R-:W-:-:S03]  /*15f90*/  IMAD R33, R33, UR7, R34 ;  /* 0x0000000721217c24 */ /* 0x000fc6000f8e0222 */
[----:B---3--:R-:W-:Y:S01]  /*15fa0*/  FFMA R5, R5, UR22, R4 ;  /* 0x0000001605057c23 */ /* 0x008fe20008000004 */
[----:B------:R-:W-:-:S04]  /*15fb0*/  IADD3 R4, P3, R36, UR10, RZ ;  /* 0x0000000a24047c10 */ /* 0x000fc8000ff7e0ff */
[----:B0-----:R-:W-:Y:S02]  /*15fc0*/  F2FP.SATFINITE.E4M3.F32.PACK_AB_MERGE_C R7, RZ, R5, RZ ;  /* 0x00000005ff07723e */ /* 0x001fe400048070ff */
[----:B------:R-:W-:-:S03]  /*15fd0*/  IADD3.X R5, R37, UR11, R33, P3, !PT ;  /* 0x0000000b25057c10 */ /* 0x000fc60009ffe421 */
[----:B------:R0:W-:Y:S01]  /*15fe0*/  @!P2 STG.E.U8 desc[UR20][R28.64+0x1], R7 ;  /* 0x000001071c00a986 */ /* 0x0001e2000c101114 */
[----:B------:R-:W-:Y:S05]  /*15ff0*/  @P5 BRA `(.L_x_300) ;  /* 0x0000000000045947 */ /* 0x000fea0003800000 */
[----:B------:R3:W5:Y:S02]  /*16000*/  LDG.E.U8 R6, desc[UR20][R4.64] ;  /* 0x0000001404067981 */ /* 0x000764000c1e1100 */
.L_x_300:
[----:B------:R-:W-:Y:S05]  /*16010*/  BSYNC B1 ;  /* 0x0000000000017941 */ /* 0x000fea0003800000 */
.L_x_299:
        /* <DEDUP_REMOVED lines=13> */
.L_x_302:
[----:B------:R-:W-:Y:S05]  /*160f0*/  BSYNC B1 ;  /* 0x0000000000017941 */ /* 0x000fea0003800000 */
.L_x_301:
        /* <DEDUP_REMOVED lines=13> */
.L_x_304:
[----:B------:R-:W-:Y:S05]  /*161d0*/  BSYNC B1 ;  /* 0x0000000000017941 */ /* 0x000fea0003800000 */
.L_x_303:
        /* <DEDUP_REMOVED lines=13> */
.L_x_306:
[----:B------:R-:W-:Y:S05]  /*162b0*/  BSYNC B1 ;  /* 0x0000000000017941 */ /* 0x000fea0003800000 */
.L_x_305:
        /* <DEDUP_REMOVED lines=13> */
.L_x_308:
[----:B------:R-:W-:Y:S05]  /*16390*/  BSYNC B1 ;  /* 0x0000000000017941 */ /* 0x000fea0003800000 */
.L_x_307:
        /* <DEDUP_REMOVED lines=13> */
.L_x_310:
[----:B------:R-:W-:Y:S05]  /*16470*/  BSYNC B1 ;  /* 0x0000000000017941 */ /* 0x000fea0003800000 */
.L_x_309:
        /* <DEDUP_REMOVED lines=13> */
.L_x_312:
[----:B------:R-:W-:Y:S05]  /*16550*/  BSYNC B1 ;  /* 0x0000000000017941 */ /* 0x000fea0003800000 */
.L_x_311:
        /* <DEDUP_REMOVED lines=13> */
.L_x_314:
[----:B------:R-:W-:Y:S05]  /*16630*/  BSYNC B1 ;  /* 0x0000000000017941 */ /* 0x000fea0003800000 */
.L_x_313:
        /* <DEDUP_REMOVED lines=13> */
.L_x_316:
[----:B------:R-:W-:Y:S05]  /*16710*/  BSYNC B1 ;  /* 0x0000000000017941 */ /* 0x000fea0003800000 */
.L_x_315:
        /* <DEDUP_REMOVED lines=13> */
.L_x_318:
[----:B------:R-:W-:Y:S05]  /*167f0*/  BSYNC B1 ;  /* 0x0000000000017941 */ /* 0x000fea0003800000 */
.L_x_317:
        /* <DEDUP_REMOVED lines=13> */
.L_x_320:
[----:B------:R-:W-:Y:S05]  /*168d0*/  BSYNC B1 ;  /* 0x0000000000017941 */ /* 0x000fea0003800000 */
.L_x_319:
        /* <DEDUP_REMOVED lines=13> */
.L_x_322:
[----:B------:R-:W-:Y:S05]  /*169b0*/  BSYNC B1 ;  /* 0x0000000000017941 */ /* 0x000fea0003800000 */
.L_x_321:
        /* <DEDUP_REMOVED lines=13> */
.L_x_324:
[----:B------:R-:W-:Y:S05]  /*16a90*/  BSYNC B1 ;  /* 0x0000000000017941 */ /* 0x000fea0003800000 */
.L_x_323:
        /* <DEDUP_REMOVED lines=13> */
.L_x_326:
[----:B------:R-:W-:Y:S05]  /*16b70*/  BSYNC B1 ;  /* 0x0000000000017941 */ /* 0x000fea0003800000 */
.L_x_325:
        /* <DEDUP_REMOVED lines=13> */
.L_x_328:
[----:B------:R-:W-:Y:S05]  /*16c50*/  BSYNC B1 ;  /* 0x0000000000017941 */ /* 0x000fea0003800000 */
.L_x_327:
        /* <DEDUP_REMOVED lines=13> */
.L_x_330:
[----:B------:R-:W-:Y:S05]  /*16d30*/  BSYNC B1 ;  /* 0x0000000000017941 */ /* 0x000fea0003800000 */
.L_x_329:
        /* <DEDUP_REMOVED lines=13> */
.L_x_332:
[----:B------:R-:W-:Y:S05]  /*16e10*/  BSYNC B1 ;  /* 0x0000000000017941 */ /* 0x000fea0003800000 */
.L_x_331:
        /* <DEDUP_REMOVED lines=13> */
.L_x_334:
[----:B------:R-:W-:Y:S05]  /*16ef0*/  BSYNC B1 ;  /* 0x0000000000017941 */ /* 0x000fea0003800000 */
.L_x_333:
        /* <DEDUP_REMOVED lines=13> */
.L_x_336:
[----:B------:R-:W-:Y:S05]  /*16fd0*/  BSYNC B1 ;  /* 0x0000000000017941 */ /* 0x000fea0003800000 */
.L_x_335:
        /* <DEDUP_REMOVED lines=13> */
.L_x_338:
[----:B------:R-:W-:Y:S05]  /*170b0*/  BSYNC B1 ;  /* 0x0000000000017941 */ /* 0x000fea0003800000 */
.L_x_337:
        /* <DEDUP_REMOVED lines=13> */
.L_x_340:
[----:B------:R-:W-:Y:S05]  /*17190*/  BSYNC B1 ;  /* 0x0000000000017941 */ /* 0x000fea0003800000 */
.L_x_339:
        /* <DEDUP_REMOVED lines=13> */
.L_x_342:
[----:B------:R-:W-:Y:S05]  /*17270*/  BSYNC B1 ;  /* 0x0000000000017941 */ /* 0x000fea0003800000 */
.L_x_341:
        /* <DEDUP_REMOVED lines=13> */
.L_x_344:
[----:B------:R-:W-:Y:S05]  /*17350*/  BSYNC B1 ;  /* 0x0000000000017941 */ /* 0x000fea0003800000 */
.L_x_343:
        /* <DEDUP_REMOVED lines=13> */
.L_x_346:
[----:B------:R-:W-:Y:S05]  /*17430*/  BSYNC B1 ;  /* 0x0000000000017941 */ /* 0x000fea0003800000 */
.L_x_345:
        /* <DEDUP_REMOVED lines=13> */
.L_x_348:
[----:B------:R-:W-:Y:S05]  /*17510*/  BSYNC B1 ;  /* 0x0000000000017941 */ /* 0x000fea0003800000 */
.L_x_347:
        /* <DEDUP_REMOVED lines=13> */
.L_x_350:
[----:B------:R-:W-:Y:S05]  /*175f0*/  BSYNC B1 ;  /* 0x0000000000017941 */ /* 0x000fea0003800000 */
.L_x_349:
        /* <DEDUP_REMOVED lines=13> */
.L_x_352:
[----:B------:R-:W-:Y:S05]  /*176d0*/  BSYNC B1 ;  /* 0x0000000000017941 */ /* 0x000fea0003800000 */
.L_x_351:
        /* <DEDUP_REMOVED lines=13> */
.L_x_354:
[----:B------:R-:W-:Y:S05]  /*177b0*/  BSYNC B1 ;  /* 0x0000000000017941 */ /* 0x000fea0003800000 */
.L_x_353:
        /* <DEDUP_REMOVED lines=13> */
.L_x_356:
[----:B------:R-:W-:Y:S05]  /*17890*/  BSYNC B1 ;  /* 0x0000000000017941 */ /* 0x000fea0003800000 */
.L_x_355:
        /* <DEDUP_REMOVED lines=13> */
.L_x_358:
[----:B------:R-:W-:Y:S05]  /*17970*/  BSYNC B1 ;  /* 0x0000000000017941 */ /* 0x000fea0003800000 */
.L_x_357:
        /* <DEDUP_REMOVED lines=13> */
.L_x_360:
[----:B------:R-:W-:Y:S05]  /*17a50*/  BSYNC B1 ;  /* 0x0000000000017941 */ /* 0x000fea0003800000 */
.L_x_359:
        /* <DEDUP_REMOVED lines=13> */
.L_x_362:
[----:B------:R-:W-:Y:S05]  /*17b30*/  BSYNC B1 ;  /* 0x0000000000017941 */ /* 0x000fea0003800000 */
.L_x_361:
        /* <DEDUP_REMOVED lines=13> */
.L_x_364:
[----:B------:R-:W-:Y:S05]  /*17c10*/  BSYNC B1 ;  /* 0x0000000000017941 */ /* 0x000fea0003800000 */
.L_x_363:
        /* <DEDUP_REMOVED lines=13> */
.L_x_366:
[----:B------:R-:W-:Y:S05]  /*17cf0*/  BSYNC B1 ;  /* 0x0000000000017941 */ /* 0x000fea0003800000 */
.L_x_365:
        /* <DEDUP_REMOVED lines=13> */
.L_x_368:
[----:B------:R-:W-:Y:S05]  /*17dd0*/  BSYNC B1 ;  /* 0x0000000000017941 */ /* 0x000fea0003800000 */
.L_x_367:
        /* <DEDUP_REMOVED lines=13> */
.L_x_370:
[----:B------:R-:W-:Y:S05]  /*17eb0*/  BSYNC B1 ;  /* 0x0000000000017941 */ /* 0x000fea0003800000 */
.L_x_369:
        /* <DEDUP_REMOVED lines=13> */
.L_x_372:
[----:B------:R-:W-:Y:S05]  /*17f90*/  BSYNC B1 ;  /* 0x0000000000017941 */ /* 0x000fea0003800000 */
.L_x_371:
        /* <DEDUP_REMOVED lines=13> */
.L_x_374:
[----:B------:R-:W-:Y:S05]  /*18070*/  BSYNC B1 ;  /* 0x0000000000017941 */ /* 0x000fea0003800000 */
.L_x_373:
        /* <DEDUP_REMOVED lines=13> */
.L_x_376:
[----:B------:R-:W-:Y:S05]  /*18150*/  BSYNC B1 ;  /* 0x0000000000017941 */ /* 0x000fea0003800000 */
.L_x_375:
        /* <DEDUP_REMOVED lines=13> */
.L_x_378:
[----:B------:R-:W-:Y:S05]  /*18230*/  BSYNC B1 ;  /* 0x0000000000017941 */ /* 0x000fea0003800000 */
.L_x_377:
        /* <DEDUP_REMOVED lines=13> */
.L_x_380:
[----:B------:R-:W-:Y:S05]  /*18310*/  BSYNC B1 ;  /* 0x0000000000017941 */ /* 0x000fea0003800000 */
.L_x_379:
        /* <DEDUP_REMOVED lines=13> */
.L_x_382:
[----:B------:R-:W-:Y:S05]  /*183f0*/  BSYNC B1 ;  /* 0x0000000000017941 */ /* 0x000fea0003800000 */
.L_x_381:
        /* <DEDUP_REMOVED lines=13> */
.L_x_384:
[----:B------:R-:W-:Y:S05]  /*184d0*/  BSYNC B1 ;  /* 0x0000000000017941 */ /* 0x000fea0003800000 */
.L_x_383:
        /* <DEDUP_REMOVED lines=13> */
.L_x_386:
[----:B------:R-:W-:Y:S05]  /*185b0*/  BSYNC B1 ;  /* 0x0000000000017941 */ /* 0x000fea0003800000 */
.L_x_385:
        /* <DEDUP_REMOVED lines=13> */
.L_x_388:
[----:B------:R-:W-:Y:S05]  /*18690*/  BSYNC B1 ;  /* 0x0000000000017941 */ /* 0x000fea0003800000 */
.L_x_387:
        /* <DEDUP_REMOVED lines=13> */
.L_x_390:
[----:B------:R-:W-:Y:S05]  /*18770*/  BSYNC B1 ;  /* 0x0000000000017941 */ /* 0x000fea0003800000 */
.L_x_389:
        /* <DEDUP_REMOVED lines=13> */
.L_x_392:
[----:B------:R-:W-:Y:S05]  /*18850*/  BSYNC B1 ;  /* 0x0000000000017941 */ /* 0x000fea0003800000 */
.L_x_391:
        /* <DEDUP_REMOVED lines=13> */
.L_x_394:
[----:B------:R-:W-:Y:S05]  /*18930*/  BSYNC B1 ;  /* 0x0000000000017941 */ /* 0x000fea0003800000 */
.L_x_393:
        /* <DEDUP_REMOVED lines=13> */
.L_x_396:
[----:B------:R-:W-:Y:S05]  /*18a10*/  BSYNC B1 ;  /* 0x0000000000017941 */ /* 0x000fea0003800000 */
.L_x_395:
        /* <DEDUP_REMOVED lines=13> */
.L_x_398:
[----:B------:R-:W-:Y:S05]  /*18af0*/  BSYNC B1 ;  /* 0x0000000000017941 */ /* 0x000fea0003800000 */
.L_x_397:
        /* <DEDUP_REMOVED lines=13> */
.L_x_400:
[----:B------:R-:W-:Y:S05]  /*18bd0*/  BSYNC B1 ;  /* 0x0000000000017941 */ /* 0x000fea0003800000 */
.L_x_399:
        /* <DEDUP_REMOVED lines=13> */
.L_x_402:
[----:B------:R-:W-:Y:S05]  /*18cb0*/  BSYNC B1 ;  /* 0x0000000000017941 */ /* 0x000fea0003800000 */
.L_x_401:
        /* <DEDUP_REMOVED lines=13> */
.L_x_404:
[----:B------:R-:W-:Y:S05]  /*18d90*/  BSYNC B1 ;  /* 0x0000000000017941 */ /* 0x000fea0003800000 */
.L_x_403:
        /* <DEDUP_REMOVED lines=13> */
.L_x_406:
[----:B------:R-:W-:Y:S05]  /*18e70*/  BSYNC B1 ;  /* 0x0000000000017941 */ /* 0x000fea0003800000 */
.L_x_405:
        /* <DEDUP_REMOVED lines=13> */
.L_x_408:
[----:B------:R-:W-:Y:S05]  /*18f50*/  BSYNC B1 ;  /* 0x0000000000017941 */ /* 0x000fea0003800000 */
.L_x_407:
        /* <DEDUP_REMOVED lines=13> */
.L_x_410:
[----:B------:R-:W-:Y:S05]  /*19030*/  BSYNC B1 ;  /* 0x0000000000017941 */ /* 0x000fea0003800000 */
.L_x_409:
        /* <DEDUP_REMOVED lines=13> */
.L_x_412:
[----:B------:R-:W-:Y:S05]  /*19110*/  BSYNC B1 ;  /* 0x0000000000017941 */ /* 0x000fea0003800000 */
.L_x_411:
        /* <DEDUP_REMOVED lines=13> */
.L_x_414:
[----:B------:R-:W-:Y:S05]  /*191f0*/  BSYNC B1 ;  /* 0x0000000000017941 */ /* 0x000fea0003800000 */
.L_x_413:
        /* <DEDUP_REMOVED lines=13> */
.L_x_416:
[----:B------:R-:W-:Y:S05]  /*192d0*/  BSYNC B1 ;  /* 0x0000000000017941 */ /* 0x000fea0003800000 */
.L_x_415:
        /* <DEDUP_REMOVED lines=13> */
.L_x_418:
[----:B------:R-:W-:Y:S05]  /*193b0*/  BSYNC B1 ;  /* 0x0000000000017941 */ /* 0x000fea0003800000 */
.L_x_417:
        /* <DEDUP_REMOVED lines=13> */
.L_x_420:
[----:B------:R-:W-:Y:S05]  /*19490*/  BSYNC B1 ;  /* 0x0000000000017941 */ /* 0x000fea0003800000 */
.L_x_419:
        /* <DEDUP_REMOVED lines=13> */
.L_x_422:
[----:B------:R-:W-:Y:S05]  /*19570*/  BSYNC B1 ;  /* 0x0000000000017941 */ /* 0x000fea0003800000 */
.L_x_421:
        /* <DEDUP_REMOVED lines=13> */
.L_x_424:
[----:B------:R-:W-:Y:S05]  /*19650*/  BSYNC B1 ;  /* 0x0000000000017941 */ /* 0x000fea0003800000 */
.L_x_423:
        /* <DEDUP_REMOVED lines=13> */
.L_x_426:
[----:B------:R-:W-:Y:S05]  /*19730*/  BSYNC B1 ;  /* 0x0000000000017941 */ /* 0x000fea0003800000 */
.L_x_425:
        /* <DEDUP_REMOVED lines=13> */
.L_x_428:
[----:B------:R-:W-:Y:S05]  /*19810*/  BSYNC B1 ;  /* 0x0000000000017941 */ /* 0x000fea0003800000 */
.L_x_427:
        /* <DEDUP_REMOVED lines=13> */
.L_x_430:
[----:B------:R-:W-:Y:S05]  /*198f0*/  BSYNC B1 ;  /* 0x0000000000017941 */ /* 0x000fea0003800000 */
.L_x_429:
        /* <DEDUP_REMOVED lines=13> */
.L_x_432:
[----:B------:R-:W-:Y:S05]  /*199d0*/  BSYNC B1 ;  /* 0x0000000000017941 */ /* 0x000fea0003800000 */
.L_x_431:
        /* <DEDUP_REMOVED lines=13> */
.L_x_434:
[----:B------:R-:W-:Y:S05]  /*19ab0*/  BSYNC B1 ;  /* 0x0000000000017941 */ /* 0x000fea0003800000 */
.L_x_433:
        /* <DEDUP_REMOVED lines=13> */
.L_x_436:
[----:B------:R-:W-:Y:S05]  /*19b90*/  BSYNC B1 ;  /* 0x0000000000017941 */ /* 0x000fea0003800000 */
.L_x_435:
        /* <DEDUP_REMOVED lines=13> */
.L_x_438:
[----:B------:R-:W-:Y:S05]  /*19c70*/  BSYNC B1 ;  /* 0x0000000000017941 */ /* 0x000fea0003800000 */
.L_x_437:
        /* <DEDUP_REMOVED lines=13> */
.L_x_440:
[----:B------:R-:W-:Y:S05]  /*19d50*/  BSYNC B1 ;  /* 0x0000000000017941 */ /* 0x000fea0003800000 */
.L_x_439:
        /* <DEDUP_REMOVED lines=13> */
.L_x_442:
[----:B------:R-:W-:Y:S05]  /*19e30*/  BSYNC B1 ;  /* 0x0000000000017941 */ /* 0x000fea0003800000 */
.L_x_441:
        /* <DEDUP_REMOVED lines=13> */
.L_x_444:
[----:B------:R-:W-:Y:S05]  /*19f10*/  BSYNC B1 ;  /* 0x0000000000017941 */ /* 0x000fea0003800000 */
.L_x_443:
        /* <DEDUP_REMOVED lines=13> */
.L_x_446:
[----:B------:R-:W-:Y:S05]  /*19ff0*/  BSYNC B1 ;  /* 0x0000000000017941 */ /* 0x000fea0003800000 */
.L_x_445:
        /* <DEDUP_REMOVED lines=13> */
.L_x_448:
[----:B------:R-:W-:Y:S05]  /*1a0d0*/  BSYNC B1 ;  /* 0x0000000000017941 */ /* 0x000fea0003800000 */
.L_x_447:
        /* <DEDUP_REMOVED lines=13> */
.L_x_450:
[----:B------:R-:W-:Y:S05]  /*1a1b0*/  BSYNC B1 ;  /* 0x0000000000017941 */ /* 0x000fea0003800000 */
.L_x_449:
        /* <DEDUP_REMOVED lines=13> */
.L_x_452:
[----:B------:R-:W-:Y:S05]  /*1a290*/  BSYNC B1 ;  /* 0x0000000000017941 */ /* 0x000fea0003800000 */
.L_x_451:
        /* <DEDUP_REMOVED lines=13> */
.L_x_454:
[----:B------:R-:W-:Y:S05]  /*1a370*/  BSYNC B1 ;  /* 0x0000000000017941 */ /* 0x000fea0003800000 */
.L_x_453:
        /* <DEDUP_REMOVED lines=13> */
.L_x_456:
[----:B------:R-:W-:Y:S05]  /*1a450*/  BSYNC B1 ;  /* 0x0000000000017941 */ /* 0x000fea0003800000 */
.L_x_455:
        /* <DEDUP_REMOVED lines=13> */
.L_x_458:
[----:B------:R-:W-:Y:S05]  /*1a530*/  BSYNC B1 ;  /* 0x0000000000017941 */ /* 0x000fea0003800000 */
.L_x_457:
        /* <DEDUP_REMOVED lines=13> */
.L_x_460:
[----:B------:R-:W-:Y:S05]  /*1a610*/  BSYNC B1 ;  /* 0x0000000000017941 */ /* 0x000fea0003800000 */
.L_x_459:
        /* <DEDUP_REMOVED lines=13> */
.L_x_462:
[----:B------:R-:W-:Y:S05]  /*1a6f0*/  BSYNC B1 ;  /* 0x0000000000017941 */ /* 0x000fea0003800000 */
.L_x_461:
        /* <DEDUP_REMOVED lines=13> */
.L_x_464:
[----:B------:R-:W-:Y:S05]  /*1a7d0*/  BSYNC B1 ;  /* 0x0000000000017941 */ /* 0x000fea0003800000 */
.L_x_463:
        /* <DEDUP_REMOVED lines=13> */
.L_x_466:
[----:B------:R-:W-:Y:S05]  /*1a8b0*/  BSYNC B1 ;  /* 0x0000000000017941 */ /* 0x000fea0003800000 */
.L_x_465:
        /* <DEDUP_REMOVED lines=13> */
.L_x_468:
[----:B------:R-:W-:Y:S05]  /*1a990*/  BSYNC B1 ;  /* 0x0000000000017941 */ /* 0x000fea0003800000 */
.L_x_467:
        /* <DEDUP_REMOVED lines=13> */
.L_x_470:
[----:B------:R-:W-:Y:S05]  /*1aa70*/  BSYNC B1 ;  /* 0x0000000000017941 */ /* 0x000fea0003800000 */
.L_x_469:
        /* <DEDUP_REMOVED lines=13> */
.L_x_472:
[----:B------:R-:W-:Y:S05]  /*1ab50*/  BSYNC B1 ;  /* 0x0000000000017941 */ /* 0x000fea0003800000 */
.L_x_471:
        /* <DEDUP_REMOVED lines=13> */
.L_x_474:
[----:B------:R-:W-:Y:S05]  /*1ac30*/  BSYNC B1 ;  /* 0x0000000000017941 */ /* 0x000fea0003800000 */
.L_x_473:
        /* <DEDUP_REMOVED lines=13> */
.L_x_476:
[----:B------:R-:W-:Y:S05]  /*1ad10*/  BSYNC B1 ;  /* 0x0000000000017941 */ /* 0x000fea0003800000 */
.L_x_475:
        /* <DEDUP_REMOVED lines=13> */
.L_x_478:
[----:B------:R-:W-:Y:S05]  /*1adf0*/  BSYNC B1 ;  /* 0x0000000000017941 */ /* 0x000fea0003800000 */
.L_x_477:
        /* <DEDUP_REMOVED lines=13> */
.L_x_480:
[----:B------:R-:W-:Y:S05]  /*1aed0*/  BSYNC B1 ;  /* 0x0000000000017941 */ /* 0x000fea0003800000 */
.L_x_479:
        /* <DEDUP_REMOVED lines=13> */
.L_x_482:
[----:B------:R-:W-:Y:S05]  /*1afb0*/  BSYNC B1 ;  /* 0x0000000000017941 */ /* 0x000fea0003800000 */
.L_x_481:
        /* <DEDUP_REMOVED lines=13> */
.L_x_484:
[----:B------:R-:W-:Y:S05]  /*1b090*/  BSYNC B1 ;  /* 0x0000000000017941 */ /* 0x000fea0003800000 */
.L_x_483:
        /* <DEDUP_REMOVED lines=13> */
.L_x_486:
[----:B------:R-:W-:Y:S05]  /*1b170*/  BSYNC B1 ;  /* 0x0000000000017941 */ /* 0x000fea0003800000 */
.L_x_485:
        /* <DEDUP_REMOVED lines=13> */
.L_x_488:
[----:B------:R-:W-:Y:S05]  /*1b250*/  BSYNC B1 ;  /* 0x0000000000017941 */ /* 0x000fea0003800000 */
.L_x_487:
        /* <DEDUP_REMOVED lines=13> */
.L_x_490:
[----:B------:R-:W-:Y:S05]  /*1b330*/  BSYNC B1 ;  /* 0x0000000000017941 */ /* 0x000fea0003800000 */
.L_x_489:
        /* <DEDUP_REMOVED lines=13> */
.L_x_492:
[----:B------:R-:W-:Y:S05]  /*1b410*/  BSYNC B1 ;  /* 0x0000000000017941 */ /* 0x000fea0003800000 */
.L_x_491:
        /* <DEDUP_REMOVED lines=13> */
.L_x_494:
[----:B------:R-:W-:Y:S05]  /*1b4f0*/  BSYNC B1 ;  /* 0x0000000000017941 */ /* 0x000fea0003800000 */
.L_x_493:
        /* <DEDUP_REMOVED lines=13> */
.L_x_496:
[----:B------:R-:W-:Y:S05]  /*1b5d0*/  BSYNC B1 ;  /* 0x0000000000017941 */ /* 0x000fea0003800000 */
.L_x_495:
        /* <DEDUP_REMOVED lines=13> */
.L_x_498:
[----:B------:R-:W-:Y:S05]  /*1b6b0*/  BSYNC B1 ;  /* 0x0000000000017941 */ /* 0x000fea0003800000 */
.L_x_497:
        /* <DEDUP_REMOVED lines=13> */
.L_x_500:
[----:B------:R-:W-:Y:S05]  /*1b790*/  BSYNC B1 ;  /* 0x0000000000017941 */ /* 0x000fea0003800000 */
.L_x_499:
        /* <DEDUP_REMOVED lines=13> */
.L_x_502:
[----:B------:R-:W-:Y:S05]  /*1b870*/  BSYNC B1 ;  /* 0x0000000000017941 */ /* 0x000fea0003800000 */
.L_x_501:
        /* <DEDUP_REMOVED lines=13> */
.L_x_504:
[----:B------:R-:W-:Y:S05]  /*1b950*/  BSYNC B1 ;  /* 0x0000000000017941 */ /* 0x000fea0003800000 */
.L_x_503:
        /* <DEDUP_REMOVED lines=13> */
.L_x_506:
[----:B------:R-:W-:Y:S05]  /*1ba30*/  BSYNC B1 ;  /* 0x0000000000017941 */ /* 0x000fea0003800000 */
.L_x_505:
        /* <DEDUP_REMOVED lines=13> */
.L_x_508:
[----:B------:R-:W-:Y:S05]  /*1bb10*/  BSYNC B1 ;  /* 0x0000000000017941 */ /* 0x000fea0003800000 */
.L_x_507:
        /* <DEDUP_REMOVED lines=13> */
.L_x_510:
[----:B------:R-:W-:Y:S05]  /*1bbf0*/  BSYNC B1 ;  /* 0x0000000000017941 */ /* 0x000fea0003800000 */
.L_x_509:
        /* <DEDUP_REMOVED lines=13> */
.L_x_512:
[----:B------:R-:W-:Y:S05]  /*1bcd0*/  BSYNC B1 ;  /* 0x0000000000017941 */ /* 0x000fea0003800000 */
.L_x_511:
        /* <DEDUP_REMOVED lines=13> */
.L_x_514:
[----:B------:R-:W-:Y:S05]  /*1bdb0*/  BSYNC B1 ;  /* 0x0000000000017941 */ /* 0x000fea0003800000 */
.L_x_513:
        /* <DEDUP_REMOVED lines=13> */
.L_x_516:
[----:B------:R-:W-:Y:S05]  /*1be90*/  BSYNC B1 ;  /* 0x0000000000017941 */ /* 0x000fea0003800000 */
.L_x_515:
        /* <DEDUP_REMOVED lines=13> */
.L_x_518:
[----:B------:R-:W-:Y:S05]  /*1bf70*/  BSYNC B1 ;  /* 0x0000000000017941 */ /* 0x000fea0003800000 */
.L_x_517:
        /* <DEDUP_REMOVED lines=13> */
.L_x_520:
[----:B------:R-:W-:Y:S05]  /*1c050*/  BSYNC B1 ;  /* 0x0000000000017941 */ /* 0x000fea0003800000 */
.L_x_519:
        /* <DEDUP_REMOVED lines=13> */
.L_x_522:
[----:B------:R-:W-:Y:S05]  /*1c130*/  BSYNC B1 ;  /* 0x0000000000017941 */ /* 0x000fea0003800000 */
.L_x_521:
        /* <DEDUP_REMOVED lines=13> */
.L_x_524:
[----:B------:R-:W-:Y:S05]  /*1c210*/  BSYNC B1 ;  /* 0x0000000000017941 */ /* 0x000fea0003800000 */
.L_x_523:
        /* <DEDUP_REMOVED lines=13> */
.L_x_526:
[----:B------:R-:W-:Y:S05]  /*1c2f0*/  BSYNC B1 ;  /* 0x0000000000017941 */ /* 0x000fea0003800000 */
.L_x_525:
        /* <DEDUP_REMOVED lines=13> */
.L_x_528:
[----:B------:R-:W-:Y:S05]  /*1c3d0*/  BSYNC B1 ;  /* 0x0000000000017941 */ /* 0x000fea0003800000 */
.L_x_527:
        /* <DEDUP_REMOVED lines=13> */
.L_x_530:
[----:B------:R-:W-:Y:S05]  /*1c4b0*/  BSYNC B1 ;  /* 0x0000000000017941 */ /* 0x000fea0003800000 */
.L_x_529:
        /* <DEDUP_REMOVED lines=13> */
.L_x_532:
[----:B------:R-:W-:Y:S05]  /*1c590*/  BSYNC B1 ;  /* 0x0000000000017941 */ /* 0x000fea0003800000 */
.L_x_531:
        /* <DEDUP_REMOVED lines=13> */
.L_x_534:
[----:B------:R-:W-:Y:S05]  /*1c670*/  BSYNC B1 ;  /* 0x0000000000017941 */ /* 0x000fea0003800000 */
.L_x_533:
        /* <DEDUP_REMOVED lines=13> */
.L_x_536:
[----:B------:R-:W-:Y:S05]  /*1c750*/  BSYNC B1 ;  /* 0x0000000000017941 */ /* 0x000fea0003800000 */
.L_x_535:
        /* <DEDUP_REMOVED lines=13> */
.L_x_538:
[----:B------:R-:W-:Y:S05]  /*1c830*/  BSYNC B1 ;  /* 0x0000000000017941 */ /* 0x000fea0003800000 */
.L_x_537:
        /* <DEDUP_REMOVED lines=13> */
.L_x_540:
[----:B------:R-:W-:Y:S05]  /*1c910*/  BSYNC B1 ;  /* 0x0000000000017941 */ /* 0x000fea0003800000 */
.L_x_539:
        /* <DEDUP_REMOVED lines=13> */
.L_x_542:
[----:B------:R-:W-:Y:S05]  /*1c9f0*/  BSYNC B1 ;  /* 0x0000000000017941 */ /* 0x000fea0003800000 */
.L_x_541:
        /* <DEDUP_REMOVED lines=13> */
.L_x_544:
[----:B------:R-:W-:Y:S05]  /*1cad0*/  BSYNC B1 ;  /* 0x0000000000017941 */ /* 0x000fea0003800000 */
.L_x_543:
        /* <DEDUP_REMOVED lines=13> */
.L_x_546:
[----:B------:R-:W-:Y:S05]  /*1cbb0*/  BSYNC B1 ;  /* 0x0000000000017941 */ /* 0x000fea0003800000 */
.L_x_545:
[----:B--234-:R-:W2:Y:S01]  /*1cbc0*/  LDL.LU R3, [R1+0x44c] ;  /* 0x00044c0001037983 */ /* 0x01cea20000300800 */
        /* <DEDUP_REMOVED lines=12> */
.L_x_548:
[----:B------:R-:W-:Y:S05]  /*1cc90*/  BSYNC B1 ;  /* 0x0000000000017941 */ /* 0x000fea0003800000 */
.L_x_547:
[----:B--2---:R-:W2:Y:S01]  /*1cca0*/  LDL.LU R3, [R1+0x450] ;  /* 0x0004500001037983 */ /* 0x004ea20000300800 */
        /* <DEDUP_REMOVED lines=12> */
.L_x_550:
[----:B------:R-:W-:Y:S05]  /*1cd70*/  BSYNC B1 ;  /* 0x0000000000017941 */ /* 0x000fea0003800000 */
.L_x_549:
[----:B------:R-:W-:Y:S05]  /*1cd80*/  @P1 BRA `(.L_x_551) ;  /* 0x00000048008c1947 */ /* 0x000fea0003800000 */
[----:B------:R-:W2:Y:S01]  /*1cd90*/  LDL.LU R2, [R1+0x454] ;  /* 0x0004540001027983 */ /* 0x000ea20000300800 */
[----:B-----5:R-:W-:-:S04]  /*1cda0*/  LOP3.LUT R0, R0, 0xff, RZ, 0xc0, !PT ;  /* 0x000000ff00007812 */ /* 0x020fc800078ec0ff */
[----:B------:R-:W-:-:S05]  /*1cdb0*/  F2FP.F16.E4M3.UNPACK_B R0, R0 ;  /* 0x00000000ff00723e */ /* 0x000fca00020006ff */
[----:B------:R-:W-:-:S05]  /*1cdc0*/  HADD2.F32 R0, -RZ, R0.H0_H0 ;  /* 0x20000000ff007230 */ /* 0x000fca0000004100 */
[----:B------:R-:W-:-:S04]  /*1cdd0*/  FMUL R0, R0, UR23 ;  /* 0x0000001700007c20 */ /* 0x000fc80008400000 */
[----:B--2---:R-:W-:-:S05]  /*1cde0*/  FFMA R0, R2, UR22, R0 ;  /* 0x0000001602007c23 */ /* 0x004fca0008000000 */
[----:B------:R-:W-:-:S05]  /*1cdf0*/  F2FP.SATFINITE.E4M3.F32.PACK_AB_MERGE_C R3, RZ, R0, RZ ;  /* 0x00000000ff03723e */ /* 0x000fca00048070ff */
[----:B------:R2:W-:Y:S01]  /*1ce00*/  STG.E.U8 desc[UR20][R26.64+0xf9], R3 ;  /* 0x0000f9031a007986 */ /* 0x0005e2000c101114 */
[----:B------:R-:W-:Y:S05]  /*1ce10*/  BRA `(.L_x_551) ;  /* 0x0000004800687947 */ /* 0x000fea0003800000 */
.L_x_38:
[----:B------:R-:W-:Y:S01]  /*1ce20*/  ISETP.GE.AND P3, PT, R32, 0x1, PT ;  /* 0x000000012000780c */ /* 0x000fe20003f66270 */
[----:B------:R-:W-:Y:S01]  /*1ce30*/  FMUL R4, R4, UR22 ;  /* 0x0000001604047c20 */ /* 0x000fe20008400000 */
[----:B------:R-:W2:Y:S02]  /*1ce40*/  LDL.LU R35, [R1+0x200] ;  /* 0x0002000001237983 */ /* 0x000ea40000300800 */
[----:B------:R-:W-:Y:S02]  /*1ce50*/  ISETP.LT.OR P0, PT, R0, 0x1, !P3 ;  /* 0x000000010000780c */ /* 0x000fe40005f01670 */
[----:B------:R-:W-:Y:S01]  /*1ce60*/  F2FP.SATFINITE.E4M3.F32.PACK_AB_MERGE_C R4, RZ, R4, RZ ;  /* 0x00000004ff04723e */ /* 0x000fe200048070ff */
[----:B------:R-:W-:Y:S01]  /*1ce70*/  FMUL R5, R5, UR22 ;  /* 0x0000001605057c20 */ /* 0x000fe20008400000 */
[----:B------:R-:W-:Y:S01]  /*1ce80*/  ISETP.GE.AND P2, PT, R32, 0x9, PT ;  /* 0x000000092000780c */ /* 0x000fe20003f46270 */
[----:B------:R-:W-:Y:S01]  /*1ce90*/  FMUL R6, R6, UR22 ;  /* 0x0000001606067c20 */ /* 0x000fe20008400000 */
[----:B------:R-:W-:Y:S01]  /*1cea0*/  FMUL R7, R7, UR22 ;  /* 0x0000001607077c20 */ /* 0x000fe20008400000 */
[----:B------:R-:W-:Y:S01]  /*1ceb0*/  ISETP.LT.OR P1, PT, R0, 0x9, !P3 ;  /* 0x000000090000780c */ /* 0x000fe20005f21670 */
[----:B------:R-:W-:Y:S01]  /*1cec0*/  FMUL R8, R8, UR22 ;  /* 0x0000001608087c20 */ /* 0x000fe20008400000 */
[----:B------:R-:W-:Y:S01]  /*1ced0*/  ISETP.LT.OR P5, PT, R0, 0xa, !P3 ;  /* 0x0000000a0000780c */ /* 0x000fe20005fa1670 */
[----:B------:R-:W-:Y:S01]  /*1cee0*/  FMUL R9, R9, UR22 ;  /* 0x0000001609097c20 */ /* 0x000fe20008400000 */
[----:B------:R-:W-:Y:S01]  /*1cef0*/  FMUL R10, R10, UR22 ;  /* 0x000000160a0a7c20 */ /* 0x000fe20008400000 */
[----:B------:R-:W-:Y:S01]  /*1cf00*/  FMUL R11, R11, UR22 ;  /* 0x000000160b0b7c20 */ /* 0x000fe20008400000 */
[----:B------:R-:W-:Y:S01]  /*1cf10*/  @!P0 STG.E.U8 desc[UR20][R2.64], R4 ;  /* 0x0000000402008986 */ /* 0x000fe2000c101114 */
[----:B------:R-:W-:-:S02]  /*1cf20*/  ISETP.LT.OR P0, PT, R0, 0x2, !P3 ;  /* 0x000000020000780c */ /* 0x000fc40005f01670 */
[----:B------:R-:W-:Y:S01]  /*1cf30*/  F2FP.SATFINITE.E4M3.F32.PACK_AB_MERGE_C R5, RZ, R5, RZ ;  /* 0x00000005ff05723e */ /* 0x000fe200048070ff */
[----:B------:R-:W-:Y:S01]  /*1cf40*/  FMUL R12, R12, UR22 ;  /* 0x000000160c0c7c20 */ /* 0x000fe20008400000 */
[----:B------:R-:W-:Y:S01]  /*1cf50*/  F2FP.SATFINITE.E4M3.F32.PACK_AB_MERGE_C R6, RZ, R6, RZ ;  /* 0x00000006ff06723e */ /* 0x000fe200048070ff */
[----:B------:R-:W-:Y:S01]  /*1cf60*/  FMUL R13, R13, UR22 ;  /* 0x000000160d0d7c20 */ /* 0x000fe20008400000 */
[----:B------:R-:W-:Y:S01]  /*1cf70*/  FMUL R14, R14, UR22 ;  /* 0x000000160e0e7c20 */ /* 0x000fe20008400000 */
[----:B------:R-:W-:Y:S01]  /*1cf80*/  FMUL R15, R15, UR22 ;  /* 0x000000160f0f7c20 */ /* 0x000fe20008400000 */
[----:B------:R-:W-:Y:S01]  /*1cf90*/  FMUL R16, R16, UR22 ;  /* 0x0000001610107c20 */ /* 0x000fe20008400000 */
[----:B------:R-:W-:Y:S01]  /*1cfa0*/  FMUL R17, R17, UR22 ;  /* 0x0000001611117c20 */ /* 0x000fe20008400000 */
[----:B------:R-:W-:Y:S01]  /*1cfb0*/  FMUL R18, R18, UR22 ;  /* 0x0000001612127c20 */ /* 0x000fe20008400000 */
[----:B------:R-:W-:Y:S01]  /*1cfc0*/  FMUL R19, R19, UR22 ;  /* 0x0000001613137c20 */ /* 0x000fe20008400000 */
[----:B------:R-:W-:Y:S01]  /*1cfd0*/  FMUL R20, R20, UR22 ;  /* 0x0000001614147c20 */ /* 0x000fe20008400000 */
[----:B------:R0:W-:Y:S01]  /*1cfe0*/  @!P0 STG.E.U8 desc[UR20][R2.64+0x1], R5 ;  /* 0x0000010502008986 */ /* 0x0001e2000c101114 */
[----:B------:R-:W-:-:S02]  /*1cff0*/  ISETP.LT.OR P0, PT, R0, 0x1, !P2 ;  /* 0x000000010000780c */ /* 0x000fc40005701670 */
[----:B------:R-:W-:Y:S01]  /*1d000*/  F2FP.SATFINITE.E4M3.F32.PACK_AB_MERGE_C R7, RZ, R7, RZ ;  /* 0x00000007ff07723e */ /* 0x000fe200048070ff */
[----:B------:R-:W-:Y:S01]  /*1d010*/  FMUL R21, R21, UR22 ;  /* 0x0000001615157c20 */ /* 0x000fe20008400000 */
[----:B------:R-:W-:Y:S01]  /*1d020*/  FMUL R22, R22, UR22 ;  /* 0x0000001616167c20 */ /* 0x000fe20008400000 */
[----:B------:R-:W4:Y:S08]  /*1d030*/  LDL.LU R34, [R1+0x204] ;  /* 0x0002040001227983 */ /* 0x000f300000300800 */
[----:B------:R-:W-:Y:S01]  /*1d040*/  @!P0 STG.E.U8 desc[UR20][R24.64], R6 ;  /* 0x0000000618008986 */ /* 0x000fe2000c101114 */
[----:B------:R-:W-:-:S02]  /*1d050*/  ISETP.LT.OR P0, PT, R0, 0x2, !P2 ;  /* 0x000000020000780c */ /* 0x000fc40005701670 */
[----:B------:R-:W-:Y:S01]  /*1d060*/  F2FP.SATFINITE.E4M3.F32.PACK_AB_MERGE_C R8, RZ, R8, RZ ;  /* 0x00000008ff08723e */ /* 0x000fe200048070ff */
[----:B------:R-:W5:Y:S01]  /*1d070*/  LDL.LU R38, [R1+0x208] ;  /* 0x0002080001267983 */ /* 0x000f620000300800 */
[----:B------:R-:W-:Y:S02]  /*1d080*/  F2FP.SATFINITE.E4M3.F32.PACK_AB_MERGE_C R9, RZ, R9, RZ ;  /* 0x00000009ff09723e */ /* 0x000fe400048070ff */
[----:B------:R-:W-:Y:S01]  /*1d090*/  F2FP.SATFINITE.E4M3.F32.PACK_AB_MERGE_C R10, RZ, R10, RZ ;  /* 0x0000000aff0a723e */ /* 0x000fe200048070ff */
[----:B------:R-:W-:Y:S01]  /*1d0a0*/  FMUL R23, R23, UR22 ;  /* 0x0000001617177c20 */ /* 0x000fe20008400000 */
[----:B------:R-:W-:Y:S01]  /*1d0b0*/  F2FP.SATFINITE.E4M3.F32.PACK_AB_MERGE_C R11, RZ, R11, RZ ;  /* 0x0000000bff0b723e */ /* 0x000fe200048070ff */
[----:B------:R-:W3:Y:S04]  /*1d0c0*/  LDL.LU R37, [R1+0x20c] ;  /* 0x00020c0001257983 */ /* 0x000ee80000300800 */
[----:B------:R1:W-:Y:S01]  /*1d0d0*/  @!P0 STG.E.U8 desc[UR20][R24.64+0x1], R7 ;  /* 0x0000010718008986 */ /* 0x0003e2000c101114 */
[----:B------:R-:W-:-:S03]  /*1d0e0*/  ISETP.LT.OR P0, PT, R0, 0x9, !P2 ;  /* 0x000000090000780c */ /* 0x000fc60005701670 */
[----:B------:R-:W-:Y:S01]  /*1d0f0*/  @!P1 STG.E.U8 desc[UR20][R2.64+0x8], R8 ;  /* 0x0000080802009986 */ /* 0x000fe2000c101114 */
[----:B------:R-:W-:-:S03]  /*1d100*/  ISETP.LT.OR P1, PT, R0, 0xa, !P2 ;  /* 0x0000000a0000780c */ /* 0x000fc60005721670 */
[----:B------:R-:W-:Y:S01]  /*1d110*/  @!P5 STG.E.U8 desc[UR20][R2.64+0x9], R9 ;  /* 0x000009090200d986 */ /* 0x000fe2000c101114 */
[----:B------:R-:W-:Y:S02]  /*1d120*/  ISETP.LT.OR P5, PT, R0, 0x11, !P3 ;  /* 0x000000110000780c */ /* 0x000fe40005fa1670 */
[----:B------:R-:W-:Y:S01]  /*1d130*/  F2FP.SATFINITE.E4M3.F32.PACK_AB_MERGE_C R12, RZ, R12, RZ ;  /* 0x0000000cff0c723e */ /* 0x000fe200048070ff */
[----:B------:R-:W-:Y:S01]  /*1d140*/  FMUL R152, R152, UR22 ;  /* 0x0000001698987c20 */ /* 0x000fe20008400000 */
[----:B------:R-:W-:Y:S01]  /*1d150*/  F2FP.SATFINITE.E4M3.F32.PACK_AB_MERGE_C R13, RZ, R13, RZ ;  /* 0x0000000dff0d723e */ /* 0x000fe200048070ff */
[----:B------:R-:W-:Y:S01]  /*1d160*/  @!P0 STG.E.U8 desc[UR20][R24.64+0x8], R10 ;  /* 0x0000080a18008986 */ /* 0x000fe2000c101114 */
[----:B------:R-:W-:-:S03]  /*1d170*/  ISETP.LT.OR P0, PT, R0, 0x12, !P3 ;  /* 0x000000120000780c */ /* 0x000fc60005f01670 */
[----:B------:R-:W-:Y:S01]  /*1d180*/  @!P1 STG.E.U8 desc[UR20][R24.64+0x9], R11 ;  /* 0x0000090b18009986 */ /* 0x000fe2000c101114 */
[----:B------:R-:W-:-:S03]  /*1d190*/  ISETP.LT.OR P1, PT, R0, 0x11, !P2 ;  /* 0x000000110000780c */ /* 0x000fc60005721670 */
[----:B------:R-:W-:Y:S01]  /*1d1a0*/  @!P5 STG.E.U8 desc[UR20][R2.64+0x10], R12 ;  /* 0x0000100c0200d986 */ /* 0x000fe2000c101114 */
[C---:B------:R-:W-:Y:S02]  /*1d1b0*/  ISETP.LT.OR P5, PT, R0.reuse, 0x12, !P2 ;  /* 0x000000120000780c */ /* 0x040fe400057a1670 */
[----:B------:R-:W-:Y:S01]  /*1d1c0*/  F2FP.SATFINITE.E4M3.F32.PACK_AB_MERGE_C R14, RZ, R14, RZ ;  /* 0x0000000eff0e723e */ /* 0x000fe200048070ff */
[----:B------:R-:W4:Y:S04]  /*1d1d0*/  LDL.LU R33, [R1+0x210] ;  /* 0x0002100001217983 */ /* 0x000f280000300800 */
[----:B------:R-:W-:Y:S01]  /*1d1e0*/  @!P0 STG.E.U8 desc[UR20][R2.64+0x11], R13 ;  /* 0x0000110d02008986 */ /* 0x000fe2000c101114 */
[----:B------:R-:W-:Y:S02]  /*1d1f0*/  ISETP.LT.OR P0, PT, R0, 0x19, !P3 ;  /* 0x000000190000780c */ /* 0x000fe40005f01670 */
[----:B------:R-:W-:-:S02]  /*1d200*/  F2FP.SATFINITE.E4M3.F32.PACK_AB_MERGE_C R15, RZ, R15, RZ ;  /* 0x0000000fff0f723e */ /* 0x000fc400048070ff */
[----:B------:R-:W-:Y:S01]  /*1d210*/  F2FP.SATFINITE.E4M3.F32.PACK_AB_MERGE_C R16, RZ, R16, RZ ;  /* 0x00000010ff10723e */ /* 0x000fe200048070ff */
[----:B------:R-:W-:Y:S01]  /*1d220*/  @!P1 STG.E.U8 desc[UR20][R24.64+0x10], R14 ;  /* 0x0000100e18009986 */ /* 0x000fe2000c101114 */
        /* <DEDUP_REMOVED lines=8> */
[----:B------:R-:W3:Y:S01]  /*1d2b0*/  LDL.LU R31, [R1+0x214] ;  /* 0x00021400011f7983 */ /* 0x000ee20000300800 */
[----:B------:R-:W-:-:S03]  /*1d2c0*/  F2FP.SATFINITE.E4M3.F32.PACK_AB_MERGE_C R19, RZ, R19, RZ ;  /* 0x00000013ff13723e */ /* 0x000fc600048070ff */
[----:B------:R-:W-:Y:S01]  /*1d2d0*/  @!P1 STG.E.U8 desc[UR20][R2.64+0x19], R17 ;  /* 0x0000191102009986 */ /* 0x000fe2000c101114 */
[----:B------:R-:W-:-:S03]  /*1d2e0*/  ISETP.LT.OR P1, PT, R0, 0x21, !P3 ;  /* 0x000000210000780c */ /* 0x000fc60005f21670 */
[----:B------:R-:W-:Y:S01]  /*1d2f0*/  @!P5 STG.E.U8 desc[UR20][R24.64+0x18], R18 ;  /* 0x000018121800d986 */ /* 0x000fe2000c101114 */
[----:B------:R-:W-:-:S03]  /*1d300*/  ISETP.LT.OR P5, PT, R0, 0x22, !P3 ;  /* 0x000000220000780c */ /* 0x000fc60005fa1670 */
[----:B------:R-:W-:Y:S01]  /*1d310*/  @!P0 STG.E.U8 desc[UR20][R24.64+0x19], R19 ;  /* 0x0000191318008986 */ /* 0x000fe2000c101114 */
[----:B------:R-:W-:Y:S02]  /*1d320*/  ISETP.LT.OR P0, PT, R0, 0x21, !P2 ;  /* 0x000000210000780c */ /* 0x000fe40005701670 */
[----:B------:R-:W-:Y:S01]  /*1d330*/  F2FP.SATFINITE.E4M3.F32.PACK_AB_MERGE_C R20, RZ, R20, RZ ;  /* 0x00000014ff14723e */ /* 0x000fe200048070ff */
[----:B------:R-:W3:Y:S01]  /*1d340*/  LDL.LU R30, [R1+0x218] ;  /* 0x00021800011e7983 */ /* 0x000ee20000300800 */
[----:B------:R-:W-:Y:S01]  /*1d350*/  F2FP.SATFINITE.E4M3.F32.PACK_AB_MERGE_C R21, RZ, R21, RZ ;  /* 0x00000015ff15723e */ /* 0x000fe200048070ff */
[----:B------:R-:W-:Y:S01]  /*1d360*/  FMUL R154, R154, UR22 ;  /* 0x000000169a9a7c20 */ /* 0x000fe20008400000 */
[----:B------:R-:W-:Y:S01]  /*1d370*/  F2FP.SATFINITE.E4M3.F32.PACK_AB_MERGE_C R22, RZ, R22, RZ ;  /* 0x00000016ff16723e */ /* 0x000fe200048070ff */
[----:B------:R-:W-:Y:S01]  /*1d380*/  @!P1 STG.E.U8 desc[UR20][R2.64+0x20], R20 ;  /* 0x0000201402009986 */ /* 0x000fe2000c101114 */
[C---:B------:R-:W-:Y:S01]  /*1d390*/  ISETP.LT.OR P1, PT, R0.reuse, 0x22, !P2 ;  /* 0x000000220000780c */ /* 0x040fe20005721670 */
[----:B------:R-:W-:Y:S01]  /*1d3a0*/  FMUL R155, R155, UR22 ;  /* 0x000000169b9b7c20 */ /* 0x000fe20008400000 */
[----:B------:R-:W-:Y:S01]  /*1d3b0*/  F2FP.SATFINITE.E4M3.F32.PACK_AB_MERGE_C R23, RZ, R23, RZ ;  /* 0x00000017ff17723e */ /* 0x000fe200048070ff */
[----:B------:R-:W-:Y:S01]  /*1d3c0*/  @!P5 STG.E.U8 desc[UR20][R2.64+0x21], R21 ;  /* 0x000021150200d986 */ /* 0x000fe2000c101114 */
[----:B------:R-:W-:Y:S01]  /*1d3d0*/  ISETP.LT.OR P5, PT, R0, 0x29, !P3 ;  /* 0x000000290000780c */ /* 0x000fe20005fa1670 */
[----:B------:R-:W-:Y:S01]  /*1d3e0*/  FMUL R156, R156, UR22 ;  /* 0x000000169c9c7c20 */ /* 0x000fe20008400000 */
[----:B------:R-:W-:Y:S01]  /*1d3f0*/  F2FP.SATFINITE.E4M3.F32.PACK_AB_MERGE_C R152, RZ, R152, RZ ;  /* 0x00000098ff98723e */ /* 0x000fe200048070ff */
[----:B------:R-:W-:Y:S01]  /*1d400*/  @!P0 STG.E.U8 desc[UR20][R24.64+0x20], R22 ;  /* 0x0000201618008986 */ /* 0x000fe2000c101114 */
[----:B------:R-:W-:Y:S01]  /*1d410*/  ISETP.LT.OR P0, PT, R0, 0x2a, !P3 ;  /* 0x0000002a0000780c */ /* 0x000fe20005f01670 */
[----:B------:R-:W-:Y:S01]  /*1d420*/  FMUL R157, R157, UR22 ;  /* 0x000000169d9d7c20 */ /* 0x000fe20008400000 */
        /* <DEDUP_REMOVED lines=12> */
[C---:B------:R-:W-:Y:S01]  /*1d4f0*/  ISETP.LT.OR P0, PT, R0.reuse, 0x31, !P3 ;  /* 0x000000310000780c */ /* 0x040fe20005f01670 */
[----:B------:R-:W-:Y:S01]  /*1d500*/  FMUL R161, R161, UR22 ;  /* 0x00000016a1a17c20 */ /* 0x000fe20008400000 */
[----:B------:R-:W-:Y:S01]  /*1d510*/  ISETP.LT.OR P6, PT, R0, 0x32, !P2 ;  /* 0x000000320000780c */ /* 0x000fe200057c1670 */
        /* <DEDUP_REMOVED lines=43> */
[----:B0-----:R-:W-:Y:S01]  /*1d7d0*/  F2FP.SATFINITE.E4M3.F32.PACK_AB_MERGE_C R5, RZ, R168, RZ ;  /* 0x000000a8ff05723e */ /* 0x001fe200048070ff */
[----:B------:R-:W-:Y:S01]  /*1d7e0*/  @!P0 STG.E.U8 desc[UR20][R2.64+0x40], R164 ;  /* 0x000040a402008986 */ /* 0x000fe2000c101114 */
[----:B------:R-:W-:Y:S01]  /*1d7f0*/  ISETP.LT.OR P0, PT, R0, 0x49, !P3 ;  /* 0x000000490000780c */ /* 0x000fe20005f01670 */
[----:B------:R-:W-:Y:S01]  /*1d800*/  FMUL R174, R174, UR22 ;  /* 0x00000016aeae7c20 */ /* 0x000fe20008400000 */
[----:B------:R-:W-:Y:S01]  /*1d810*/  F2FP.SATFINITE.E4M3.F32.PACK_AB_MERGE_C R169, RZ, R169, RZ ;  /* 0x000000a9ffa9723e */ /* 0x000fe200048070ff */
[----:B------:R-:W-:Y:S01]  /*1d820*/  @!P1 STG.E.U8 desc[UR20][R2.64+0x41], R165 ;  /* 0x000041a502009986 */ /* 0x000fe2000c101114 */
[C---:B------:R-:W-:Y:S01]  /*1d830*/  ISETP.LT.OR P1, PT, R0.reuse, 0x4a, !P3 ;  /* 0x0000004a0000780c */ /* 0x040fe20005f21670 */
[----:B------:R-:W-:Y:S01]  /*1d840*/  FMUL R175, R175, UR22 ;  /* 0x00000016afaf7c20 */ /* 0x000fe20008400000 */
[----:B-1----:R-:W-:Y:S01]  /*1d850*/  F2FP.SATFINITE.E4M3.F32.PACK_AB_MERGE_C R7, RZ, R170, RZ ;  /* 0x000000aaff07723e */ /* 0x002fe200048070ff */
        /* <DEDUP_REMOVED lines=8> */
[----:B------:R0:W-:Y:S01]  /*1d8e0*/  @!P0 STG.E.U8 desc[UR20][R2.64+0x48], R5 ;  /* 0x0000480502008986 */ /* 0x0001e2000c101114 */
[----:B------:R-:W-:Y:S01]  /*1d8f0*/  ISETP.LT.OR P0, PT, R0, 0x51, !P3 ;  /* 0x000000510000780c */ /* 0x000fe20005f01670 */
[----:B------:R-:W-:Y:S01]  /*1d900*/  FMUL R178, R178, UR22 ;  /* 0x00000016b2b27c20 */ /* 0x000fe20008400000 */
[----:B------:R-:W-:Y:S01]  /*1d910*/  F2FP.SATFINITE.E4M3.F32.PACK_AB_MERGE_C R175, RZ, R175, RZ ;  /* 0x000000afffaf723e */ /* 0x000fe200048070ff */
[----:B------:R-:W-:Y:S01]  /*1d920*/  @!P1 STG.E.U8 desc[UR20][R2.64+0x49], R169 ;  /* 0x000049a902009986 */ /* 0x000fe2000c101114 */
[----:B------:R-:W-:Y:S01]  /*1d930*/  ISETP.LT.OR P1, PT, R0, 0x52, !P3 ;  /* 0x000000520000780c */ /* 0x000fe20005f21670 */
[----:B------:R-:W-:Y:S01]  /*1d940*/  FMUL R179, R179, UR22 ;  /* 0x00000016b3b37c20 */ /* 0x000fe20008400000 */
[----:B------:R-:W-:Y:S01]  /*1d950*/  FMUL R180, R180, UR22 ;  /* 0x00000016b4b47c20 */ /* 0x000fe20008400000 */
[----:B------:R1:W-:Y:S01]  /*1d960*/  @!P5 STG.E.U8 desc[UR20][R24.64+0x48], R7 ;  /* 0x000048071800d986 */ /* 0x0003e2000c101114 */
[----:B------:R-:W-:Y:S01]  /*1d970*/  ISETP.LT.OR P5, PT, R0, 0x51, !P2 ;  /* 0x000000510000780c */ /* 0x000fe200057a1670 */
[----:B------:R-:W-:Y:S01]  /*1d980*/  FMUL R181, R181, UR22 ;  /* 0x00000016b5b57c20 */ /* 0x000fe20008400000 */
[----:B------:R-:W-:Y:S01]  /*1d990*/  F2FP.SATFINITE.E4M3.F32.PACK_AB_MERGE_C R177, RZ, R177, RZ ;  /* 0x000000b1ffb1723e */ /* 0x000fe200048070ff */
[----:B------:R-:W-:Y:S01]  /*1d9a0*/  @!P6 STG.E.U8 desc[UR20][R24.64+0x49], R171 ;  /* 0x000049ab1800e986 */ /* 0x000fe2000c101114 */
[----:B0-----:R-:W-:Y:S01]  /*1d9b0*/  F2FP.SATFINITE.E4M3.F32.PACK_AB_MERGE_C R5, RZ, R172, RZ ;  /* 0x000000acff05723e */ /* 0x001fe200048070ff */
[----:B------:R-:W-:Y:S01]  /*1d9c0*/  FMUL R182, R182, UR22 ;  /* 0x00000016b6b67c20 */ /* 0x000fe20008400000 */
[C---:B------:R-:W-:Y:S01]  /*1d9d0*/  ISETP.LT.OR P6, PT, R0.reuse, 0x52, !P2 ;  /* 0x000000520000780c */ /* 0x040fe200057c1670 */
[----:B------:R-:W-:Y:S01]  /*1d9e0*/  FMUL R183, R183, UR22 ;  /* 0x00000016b7b77c20 */ /* 0x000fe20008400000 */
[----:B------:R-:W-:Y:S01]  /*1d9f0*/  F2FP.SATFINITE.E4M3.F32.PACK_AB_MERGE_C R179, RZ, R179, RZ ;  /* 0x000000b3ffb3723e */ /* 0x000fe200048070ff */
[----:B------:R0:W-:Y:S01]  /*1da00*/  @!P0 STG.E.U8 desc[UR20][R2.64+0x50], R5 ;  /* 0x0000500502008986 */ /* 0x0001e2000c101114 */
[----:B------:R-:W-:Y:S01]  /*1da10*/  ISETP.LT.OR P0, PT, R0, 0x59, !P3 ;  /* 0x000000590000780c */ /* 0x000fe20005f01670 */
[----:B------:R-:W-:Y:S01]  /*1da20*/  FMUL R184, R184, UR22 ;  /* 0x00000016b8b87c20 */ /* 0x000fe20008400000 */
[----:B-1----:R-:W-:Y:S01]  /*1da30*/  F2FP.SATFINITE.E4M3.F32.PACK_AB_MERGE_C R7, RZ, R174, RZ ;  /* 0x000000aeff07723e */ /* 0x002fe200048070ff */
        /* <DEDUP_REMOVED lines=9> */
[----:B0-----:R-:W-:Y:S01]  /*1dad0*/  F2FP.SATFINITE.E4M3.F32.PACK_AB_MERGE_C R5, RZ, R176, RZ ;  /* 0x000000b0ff05723e */ /* 0x001fe200048070ff */
[----:B------:R-:W-:Y:S01]  /*1dae0*/  FMUL R187, R187, UR22 ;  /* 0x00000016bbbb7c20 */ /* 0x000fe20008400000 */
[----:B------:R-:W-:Y:S01]  /*1daf0*/  ISETP.LT.OR P6, PT, R0, 0x5a, !P2 ;  /* 0x0000005a0000780c */ /* 0x000fe200057c1670 */
[----:B------:R-:W-:Y:S01]  /*1db00*/  FMUL R188, R188, UR22 ;  /* 0x00000016bcbc7c20 */ /* 0x000fe20008400000 */
[----:B------:R-:W-:Y:S01]  /*1db10*/  F2FP.SATFINITE.E4M3.F32.PACK_AB_MERGE_C R185, RZ, R185, RZ ;  /* 0x000000b9ffb9723e */ /* 0x000fe200048070ff */
[----:B------:R0:W-:Y:S01]  /*1db20*/  @!P0 STG.E.U8 desc[UR20][R2.64+0x58], R5 ;  /* 0x0000580502008986 */ /* 0x0001e2000c101114 */
[C---:B------:R-:W-:Y:S01]  /*1db30*/  ISETP.LT.OR P0, PT, R0.reuse, 0x61, !P3 ;  /* 0x000000610000780c */ /* 0x040fe20005f01670 */
[----:B------:R-:W-:Y:S01]  /*1db40*/  FMUL R189, R189, UR22 ;  /* 0x00000016bdbd7c20 */ /* 0x000fe20008400000 */
[----:B-1----:R-:W-:Y:S01]  /*1db50*/  F2FP.SATFINITE.E4M3.F32.PACK_AB_MERGE_C R7, RZ, R178, RZ ;  /* 0x000000b2ff07723e */ /* 0x002fe200048070ff */
[----:B------:R-:W-:Y:S01]  /*1db60*/  @!P1 STG.E.U8 desc[UR20][R2.64+0x59], R177 ;  /* 0x000059b102009986 */ /* 0x000fe2000c101114 */
[----:B------:R-:W-:Y:S01]  /*1db70*/  ISETP.LT.OR P1, PT, R0, 0x62, !P3 ;  /* 0x000000620000780c */ /* 0x000fe20005f21670 */
[----:B------:R-:W-:Y:S01]  /*1db80*/  FMUL R190, R190, UR22 ;  /* 0x00000016bebe7c20 */ /* 0x000fe20008400000 */
[----:B------:R-:W-:Y:S01]  /*1db90*/  F2FP.SATFINITE.E4M3.F32.PACK_AB_MERGE_C R187, RZ, R187, RZ ;  /* 0x000000bbffbb723e */ /* 0x000fe200048070ff */
[----:B------:R1:W-:Y:S01]  /*1dba0*/  @!P5 STG.E.U8 desc[UR20][R24.64+0x58], R7 ;  /* 0x000058071800d986 */ /* 0x0003e2000c101114 */
[----:B------:R-:W-:Y:S01]  /*1dbb0*/  ISETP.LT.OR P5, PT, R0, 0x61, !P2 ;  /* 0x000000610000780c */ /* 0x000fe200057a1670 */
[----:B------:R-:W-:Y:S01]  /*1dbc0*/  FMUL R191, R191, UR22 ;  /* 0x00000016bfbf7c20 */ /* 0x000fe20008400000 */
[----:B------:R-:W-:Y:S01]  /*1dbd0*/  FMUL R192, R192, UR22 ;  /* 0x00000016c0c07c20 */ /* 0x000fe20008400000 */
[----:B0-----:R-:W-:Y:S01]  /*1dbe0*/  F2FP.SATFINITE.E4M3.F32.PACK_AB_MERGE_C R5, RZ, R180, RZ ;  /* 0x000000b4ff05723e */ /* 0x001fe200048070ff */
[----:B------:R-:W-:Y:S01]  /*1dbf0*/  @!P6 STG.E.U8 desc[UR20][R24.64+0x59], R179 ;  /* 0x000059b31800e986 */ /* 0x000fe2000c101114 */
        /* <DEDUP_REMOVED lines=38> */
[----:B------:R-:W-:Y:S01]  /*1de60*/  FMUL R204, R204, UR22 ;  /* 0x00000016cccc7c20 */ /* 0x000fe20008400000 */
        /* <DEDUP_REMOVED lines=107> */
[----:B--2---:R-:W-:Y:S01]  /*1e520*/  FMUL R4, R35, UR22 ;  /* 0x0000001623047c20 */ /* 0x004fe20008400000 */
        /* <DEDUP_REMOVED lines=9> */
[----:B------:R-:W-:-:S02]  /*1e5c0*/  ISETP.LT.OR P5, PT, R0, 0xa9, !P2 ;  /* 0x000000a90000780c */ /* 0x000fc400057a1670 */
[----:B------:R-:W-:Y:S01]  /*1e5d0*/  F2FP.SATFINITE.E4M3.F32.PACK_AB_MERGE_C R235, RZ, R235, RZ ;  /* 0x000000ebffeb723e */ /* 0x000fe200048070ff */
[----:B------:R-:W-:Y:S01]  /*1e5e0*/  @!P6 STG.E.U8 desc[UR20][R24.64+0xa1], R215 ;  /* 0x0000a1d71800e986 */ /* 0x000fe2000c101114 */
[----:B0-----:R-:W-:Y:S02]  /*1e5f0*/  F2FP.SATFINITE.E4M3.F32.PACK_AB_MERGE_C R5, RZ, R216, RZ ;  /* 0x000000d8ff05723e */ /* 0x001fe400048070ff */
[C---:B------:R-:W-:Y:S01]  /*1e600*/  ISETP.LT.OR P6, PT, R0.reuse, 0xaa, !P2 ;  /* 0x000000aa0000780c */ /* 0x040fe200057c1670 */
[----:B------:R-:W2:Y:S04]  /*1e610*/  LDL.LU R36, [R1+0x21c] ;  /* 0x00021c0001247983 */ /* 0x000ea80000300800 */
[----:B------:R0:W-:Y:S01]  /*1e620*/  @!P0 STG.E.U8 desc[UR20][R2.64+0xa8], R5 ;  /* 0x0000a80502008986 */ /* 0x0001e2000c101114 */
[----:B------:R-:W-:-:S02]  /*1e630*/  ISETP.LT.OR P0, PT, R0, 0xb1, !P3 ;  /* 0x000000b10000780c */ /* 0x000fc40005f01670 */
[----:B-1----:R-:W-:Y:S01]  /*1e640*/  F2FP.SATFINITE.E4M3.F32.PACK_AB_MERGE_C R7, RZ, R218, RZ ;  /* 0x000000daff07723e */ /* 0x002fe200048070ff */
[----:B------:R-:W-:Y:S01]  /*1e650*/  @!P1 STG.E.U8 desc[UR20][R2.64+0xa9], R217 ;  /* 0x0000a9d902009986 */ /* 0x000fe2000c101114 */
[----:B------:R-:W-:-:S03]  /*1e660*/  ISETP.LT.OR P1, PT, R0, 0xb2, !P3 ;  /* 0x000000b20000780c */ /* 0x000fc60005f21670 */
[----:B------:R1:W-:Y:S01]  /*1e670*/  @!P5 STG.E.U8 desc[UR20][R24.64+0xa8], R7 ;  /* 0x0000a8071800d986 */ /* 0x0003e2000c101114 */
[C---:B------:R-:W-:Y:S02]  /*1e680*/  ISETP.LT.OR P5, PT, R0.reuse, 0xb1, !P2 ;  /* 0x000000b10000780c */ /* 0x040fe400057a1670 */
[----:B0-----:R-:W-:Y:S01]  /*1e690*/  F2FP.SATFINITE.E4M3.F32.PACK_AB_MERGE_C R5, RZ, R220, RZ ;  /* 0x000000dcff05723e */ /* 0x001fe200048070ff */
[----:B------:R-:W-:Y:S01]  /*1e6a0*/  @!P6 STG.E.U8 desc[UR20][R24.64+0xa9], R219 ;  /* 0x0000a9db1800e986 */ /* 0x000fe2000c101114 */
[----:B------:R-:W-:-:S03]  /*1e6b0*/  ISETP.LT.OR P6, PT, R0, 0xb2, !P2 ;  /* 0x000000b20000780c */ /* 0x000fc600057c1670 */
[----:B------:R0:W-:Y:S01]  /*1e6c0*/  @!P0 STG.E.U8 desc[UR20][R2.64+0xb0], R5 ;  /* 0x0000b00502008986 */ /* 0x0001e2000c101114 */
[C---:B------:R-:W-:Y:S02]  /*1e6d0*/  ISETP.LT.OR P0, PT, R0.reuse, 0xb9, !P3 ;  /* 0x000000b90000780c */ /* 0x040fe40005f01670 */
        /* <DEDUP_REMOVED lines=29> */
[----:B------:R-:W-:Y:S02]  /*1e8b0*/  ISETP.LT.OR P0, PT, R0, 0xd1, !P3 ;  /* 0x000000d10000780c */ /* 0x000fe40005f01670 */
[----:B-1----:R-:W-:Y:S01]  /*1e8c0*/  F2FP.SATFINITE.E4M3.F32.PACK_AB_MERGE_C R7, RZ, R234, RZ ;  /* 0x000000eaff07723e */ /* 0x002fe200048070ff */
[----:B------:R-:W2:Y:S01]  /*1e8d0*/  LDL.LU R35, [R1+0x220] ;  /* 0x0002200001237983 */ /* 0x000ea20000300800 */
[----:B------:R-:W-:Y:S01]  /*1e8e0*/  F2FP.SATFINITE.E4M3.F32.PACK_AB_MERGE_C R9, RZ, R236, RZ ;  /* 0x000000ecff09723e */ /* 0x000fe200048070ff */
[----:B----4-:R-:W-:Y:S01]  /*1e8f0*/  FMUL R6, R33, UR22 ;  /* 0x0000001621067c20 */ /* 0x010fe20008400000 */
[----:B------:R-:W-:Y:S01]  /*1e900*/  F2FP.SATFINITE.E4M3.F32.PACK_AB_MERGE_C R11, RZ, R4, RZ ;  /* 0x00000004ff0b723e */ /* 0x000fe200048070ff */
[----:B------:R-:W-:Y:S01]  /*1e910*/  @!P1 STG.E.U8 desc[UR20][R2.64+0xc9], R233 ;  /* 0x0000c9e902009986 */ /* 0x000fe2000c101114 */
[----:B0-----:R-:W-:Y:S01]  /*1e920*/  FMUL R5, R34, UR22 ;  /* 0x0000001622057c20 */ /* 0x001fe20008400000 */
[----:B-----5:R-:W-:-:S02]  /*1e930*/  FMUL R4, R38, UR22 ;  /* 0x0000001626047c20 */ /* 0x020fc40008400000 */
[----:B------:R-:W4:Y:S01]  /*1e940*/  LDL.LU R34, [R1+0x224] ;  /* 0x0002240001227983 */ /* 0x000f220000300800 */
[----:B------:R-:W-:-:S03]  /*1e950*/  ISETP.LT.OR P1, PT, R0, 0xd2, !P3 ;  /* 0x000000d20000780c */ /* 0x000fc60005f21670 */
[----:B------:R-:W5:Y:S04]  /*1e960*/  LDL.LU R33, [R1+0x228] ;  /* 0x0002280001217983 */ /* 0x000f680000300800 */
[----:B------:R3:W-:Y:S01]  /*1e970*/  @!P5 STG.E.U8 desc[UR20][R24.64+0xc8], R7 ;  /* 0x0000c8071800d986 */ /* 0x0007e2000c101114 */
[----:B------:R-:W-:-:S03]  /*1e980*/  ISETP.LT.OR P5, PT, R0, 0xd1, !P2 ;  /* 0x000000d10000780c */ /* 0x000fc600057a1670 */
[----:B------:R-:W-:Y:S01]  /*1e990*/  @!P6 STG.E.U8 desc[UR20][R24.64+0xc9], R235 ;  /* 0x0000c9eb1800e986 */ /* 0x000fe2000c101114 */
[----:B------:R-:W-:-:S03]  /*1e9a0*/  ISETP.LT.OR P6, PT, R0, 0xd2, !P2 ;  /* 0x000000d20000780c */ /* 0x000fc600057c1670 */
[----:B------:R0:W-:Y:S01]  /*1e9b0*/  @!P0 STG.E.U8 desc[UR20][R2.64+0xd0], R9 ;  /* 0x0000d00902008986 */ /* 0x0001e2000c101114 */
[----:B---3--:R-:W-:-:S03]  /*1e9c0*/  FMUL R7, R31, UR22 ;  /* 0x000000161f077c20 */ /* 0x008fc60008400000 */
[----:B------:R-:W3:Y:S04]  /*1e9d0*/  LDL.LU R31, [R1+0x22c] ;  /* 0x00022c00011f7983 */ /* 0x000ee80000300800 */
[----:B------:R-:W3:Y:S01]  /*1e9e0*/  LDL.LU R38, [R1+0x230] ;  /* 0x0002300001267983 */ /* 0x000ee20000300800 */
[----:B0-----:R-:W-:Y:S01]  /*1e9f0*/  F2FP.SATFINITE.E4M3.F32.PACK_AB_MERGE_C R9, RZ, R4, RZ ;  /* 0x00000004ff09723e */ /* 0x001fe200048070ff */
[----:B------:R-:W-:Y:S02]  /*1ea00*/  FMUL R4, R30, UR22 ;  /* 0x000000161e047c20 */ /* 0x000fe40008400000 */
[----:B------:R-:W3:Y:S01]  /*1ea10*/  LDL.LU R30, [R1+0x234] ;  /* 0x00023400011e7983 */ /* 0x000ee20000300800 */
[----:B------:R-:W-:Y:S02]  /*1ea20*/  F2FP.SATFINITE.E4M3.F32.PACK_AB_MERGE_C R237, RZ, R237, RZ ;  /* 0x000000edffed723e */ /* 0x000fe400048070ff */
[----:B------:R-:W-:Y:S01]  /*1ea30*/  F2FP.SATFINITE.E4M3.F32.PACK_AB_MERGE_C R13, RZ, R5, RZ ;  /* 0x00000005ff0d723e */ /* 0x000fe200048070ff */
[----:B------:R-:W-:Y:S01]  /*1ea40*/  FMUL R5, R37, UR22 ;  /* 0x0000001625057c20 */ /* 0x000fe20008400000 */
[----:B------:R-:W-:Y:S01]  /*1ea50*/  ISETP.LT.OR P0, PT, R0, 0xd9, !P3 ;  /* 0x000000d90000780c */ /* 0x000fe20005f01670 */
[----:B------:R-:W3:Y:S01]  /*1ea60*/  LDL.LU R37, [R1+0x238] ;  /* 0x0002380001257983 */ /* 0x000ee20000300800 */
[----:B------:R-:W-:-:S03]  /*1ea70*/  F2FP.SATFINITE.E4M3.F32.PACK_AB_MERGE_C R15, RZ, R6, RZ ;  /* 0x00000006ff0f723e */ /* 0x000fc600048070ff */
[----:B------:R-:W-:Y:S01]  /*1ea80*/  @!P1 STG.E.U8 desc[UR20][R2.64+0xd1], R237 ;  /* 0x0000d1ed02009986 */ /* 0x000fe2000c101114 */
[----:B------:R-:W-:-:S03]  /*1ea90*/  ISETP.LT.OR P1, PT, R0, 0xda, !P3 ;  /* 0x000000da0000780c */ /* 0x000fc60005f21670 */
[----:B------:R0:W-:Y:S01]  /*1eaa0*/  @!P5 STG.E.U8 desc[UR20][R24.64+0xd0], R11 ;  /* 0x0000d00b1800d986 */ /* 0x0001e2000c101114 */
[----:B------:R-:W-:-:S03]  /*1eab0*/  ISETP.LT.OR P5, PT, R0, 0xd9, !P2 ;  /* 0x000000d90000780c */ /* 0x000fc600057a1670 */
[----:B------:R1:W-:Y:S01]  /*1eac0*/  @!P6 STG.E.U8 desc[UR20][R24.64+0xd1], R13 ;  /* 0x0000d10d1800e986 */ /* 0x0003e2000c101114 */
[----:B0-----:R-:W-:Y:S02]  /*1ead0*/  F2FP.SATFINITE.E4M3.F32.PACK_AB_MERGE_C R11, RZ, R5, RZ ;  /* 0x00000005ff0b723e */ /* 0x001fe400048070ff */
[----:B-1----:R-:W-:Y:S01]  /*1eae0*/  F2FP.SATFINITE.E4M3.F32.PACK_AB_MERGE_C R13, RZ, R7, RZ ;  /* 0x00000007ff0d723e */ /* 0x002fe200048070ff */
[----:B------:R0:W-:Y:S04]  /*1eaf0*/  @!P0 STG.E.U8 desc[UR20][R2.64+0xd8], R9 ;  /* 0x0000d80902008986 */ /* 0x0001e8000c101114 */
[----:B------:R1:W-:Y:S01]  /*1eb00*/  @!P1 STG.E.U8 desc[UR20][R2.64+0xd9], R11 ;  /* 0x0000d90b02009986 */ /* 0x0003e2000c101114 */
[----:B0-----:R-:W-:-:S03]  /*1eb10*/  F2FP.SATFINITE.E4M3.F32.PACK_AB_MERGE_C R9, RZ, R4, RZ ;  /* 0x00000004ff09723e */ /* 0x001fc600048070ff */
[----:B------:R0:W-:Y:S01]  /*1eb20*/  @!P5 STG.E.U8 desc[UR20][R24.64+0xd8], R15 ;  /* 0x0000d80f1800d986 */ /* 0x0001e2000c101114 */
[----:B--2---:R-:W-:-:S03]  /*1eb30*/  FMUL R5, R36, UR22 ;  /* 0x0000001624057c20 */ /* 0x004fc60008400000 */
[----:B------:R-:W2:Y:S02]  /*1eb40*/  LDL.LU R36, [R1+0x23c] ;  /* 0x00023c0001247983 */ /* 0x000ea40000300800 */
[----:B-1----:R-:W-:Y:S01]  /*1eb50*/  F2FP.SATFINITE.E4M3.F32.PACK_AB_MERGE_C R11, RZ, R5, RZ ;  /* 0x00000005ff0b723e */ /* 0x002fe200048070ff */
[----:B------:R-:W-:Y:S02]  /*1eb60*/  FMUL R6, R35, UR22 ;  /* 0x0000001623067c20 */ /* 0x000fe40008400000 */
[----:B------:R-:W2:Y:S01]  /*1eb70*/  LDL.LU R35, [R1+0x240] ;  /* 0x0002400001237983 */ /* 0x000ea20000300800 */
[----:B----4-:R-:W-:-:S03]  /*1eb80*/  FMUL R7, R34, UR22 ;  /* 0x0000001622077c20 */ /* 0x010fc60008400000 */
[----:B------:R-:W4:Y:S01]  /*1eb90*/  LDL.LU R34, [R1+0x244] ;  /* 0x0002440001227983 */ /* 0x000f220000300800 */
[----:B-----5:R-:W-:-:S03]  /*1eba0*/  FMUL R4, R33, UR22 ;  /* 0x0000001621047c20 */ /* 0x020fc60008400000 */
[----:B------:R-:W5:Y:S01]  /*1ebb0*/  LDL.LU R33, [R1+0x248] ;  /* 0x0002480001217983 */ /* 0x000f620000300800 */
[----:B0-----:R-:W-:Y:S01]  /*1ebc0*/  F2FP.SATFINITE.E4M3.F32.PACK_AB_MERGE_C R15, RZ, R6, RZ ;  /* 0x00000006ff0f723e */ /* 0x001fe200048070ff */
[----:B---3--:R-:W-:Y:S02]  /*1ebd0*/  FMUL R5, R31, UR22 ;  /* 0x000000161f057c20 */ /* 0x008fe40008400000 */
[----:B------:R-:W3:Y:S01]  /*1ebe0*/  LDL.LU R31, [R1+0x24c] ;  /* 0x00024c00011f7983 */ /* 0x000ee20000300800 */
[----:B------:R-:W-:-:S03]  /*1ebf0*/  FMUL R6, R30, UR22 ;  /* 0x000000161e067c20 */ /* 0x000fc60008400000 */
[----:B------:R-:W3:Y:S01]  /*1ec00*/  LDL.LU R30, [R1+0x250] ;  /* 0x00025000011e7983 */ /* 0x000ee20000300800 */
[C---:B------:R-:W-:Y:S02]  /*1ec10*/  ISETP.LT.OR P6, PT, R0.reuse, 0xda, !P2 ;  /* 0x000000da0000780c */ /* 0x040fe400057c1670 */
[C---:B------:R-:W-:Y:S02]  /*1ec20*/  ISETP.LT.OR P5, PT, R0.reuse, 0xe1, !P3 ;  /* 0x000000e10000780c */ /* 0x040fe40005fa1670 */
[C---:B------:R-:W-:Y:S02]  /*1ec30*/  ISETP.LT.OR P0, PT, R0.reuse, 0xe1, !P2 ;  /* 0x000000e10000780c */ /* 0x040fe40005701670 */
[----:B------:R-:W-:-:S07]  /*1ec40*/  ISETP.LT.OR P1, PT, R0, 0xe2, !P2 ;  /* 0x000000e20000780c */ /* 0x000fce0005721670 */
[----:B------:R0:W-:Y:S01]  /*1ec50*/  @!P6 STG.E.U8 desc[UR20][R24.64+0xd9], R13 ;  /* 0x0000d90d1800e986 */ /* 0x0001e2000c101114 */
[C---:B------:R-:W-:Y:S02]  /*1ec60*/  ISETP.LT.OR P6, PT, R0.reuse, 0xe2, !P3 ;  /* 0x000000e20000780c */ /* 0x040fe40005fc1670 */
[----:B------:R-:W-:Y:S01]  /*1ec70*/  F2FP.SATFINITE.E4M3.F32.PACK_AB_MERGE_C R7, RZ, R7, RZ ;  /* 0x00000007ff07723e */ /* 0x000fe200048070ff */
[----:B------:R1:W-:Y:S01]  /*1ec80*/  @!P5 STG.E.U8 desc[UR20][R2.64+0xe0], R9 ;  /* 0x0000e0090200d986 */ /* 0x0003e2000c101114 */
[----:B------:R-:W-:Y:S02]  /*1ec90*/  ISETP.LT.OR P5, PT, R0, 0xea, !P2 ;  /* 0x000000ea0000780c */ /* 0x000fe400057a1670 */
[----:B0-----:R-:W-:Y:S01]  /*1eca0*/  F2FP.SATFINITE.E4M3.F32.PACK_AB_MERGE_C R13, RZ, R4, RZ ;  /* 0x00000004ff0d723e */ /* 0x001fe200048070ff */
[----:B------:R-:W-:-:S06]  /*1ecb0*/  FMUL R4, R38, UR22 ;  /* 0x0000001626047c20 */ /* 0x000fcc0008400000 */
[----:B------:R-:W-:Y:S01]  /*1ecc0*/  @!P6 STG.E.U8 desc[UR20][R2.64+0xe1], R11 ;  /* 0x0000e10b0200e986 */ /* 0x000fe2000c101114 */
[----:B------:R-:W-:-:S03]  /*1ecd0*/  ISETP.LT.OR P6, PT, R0, 0xe9, !P3 ;  /* 0x000000e90000780c */ /* 0x000fc60005fc1670 */
[----:B------:R-:W-:Y:S01]  /*1ece0*/  @!P0 STG.E.U8 desc[UR20][R24.64+0xe0], R15 ;  /* 0x0000e00f18008986 */ /* 0x000fe2000c101114 */
[----:B------:R-:W-:-:S03]  /*1ecf0*/  ISETP.LT.OR P0, PT, R0, 0xea, !P3 ;  /* 0x000000ea0000780c */ /* 0x000fc60005f01670 */
[----:B------:R0:W-:Y:S04]  /*1ed00*/  @!P1 STG.E.U8 desc[UR20][R24.64+0xe1], R7 ;  /* 0x0000e10718009986 */ /* 0x0001e8000c101114 */
[----:B------:R-:W3:Y:S01]  /*1ed10*/  LDL.LU R38, [R1+0x254] ;  /* 0x0002540001267983 */ /* 0x000ee20000300800 */
[----:B-1----:R-:W-:Y:S02]  /*1ed20*/  F2FP.SATFINITE.E4M3.F32.PACK_AB_MERGE_C R9, RZ, R5, RZ ;  /* 0x00000005ff09723e */ /* 0x002fe400048070ff */
[----:B0-----:R-:W-:Y:S01]  /*1ed30*/  F2FP.SATFINITE.E4M3.F32.PACK_AB_MERGE_C R7, RZ, R4, RZ ;  /* 0x00000004ff07723e */ /* 0x001fe200048070ff */
[----:B------:R-:W-:Y:S02]  /*1ed40*/  FMUL R4, R37, UR22 ;  /* 0x0000001625047c20 */ /* 0x000fe40008400000 */
[----:B------:R-:W3:Y:S01]  /*1ed50*/  LDL.LU R37, [R1+0x258] ;  /* 0x0002580001257983 */ /* 0x000ee20000300800 */
[----:B------:R-:W-:-:S02]  /*1ed60*/  F2FP.SATFINITE.E4M3.F32.PACK_AB_MERGE_C R11, RZ, R6, RZ ;  /* 0x00000006ff0b723e */ /* 0x000fc400048070ff */
[----:B------:R-:W-:Y:S01]  /*1ed70*/  F2FP.SATFINITE.E4M3.F32.PACK_AB_MERGE_C R15, RZ, R4, RZ ;  /* 0x00000004ff0f723e */ /* 0x000fe200048070ff */
[----:B------:R-:W-:Y:S04]  /*1ed80*/  @!P6 STG.E.U8 desc[UR20][R2.64+0xe8], R13 ;  /* 0x0000e80d0200e986 */ /* 0x000fe8000c101114 */
[----:B------:R0:W-:Y:S04]  /*1ed90*/  @!P0 STG.E.U8 desc[UR20][R2.64+0xe9], R9 ;  /* 0x0000e90902008986 */ /* 0x0001e8000c101114 */
[----:B------:R1:W-:Y:S01]  /*1eda0*/  @!P5 STG.E.U8 desc[UR20][R24.64+0xe9], R11 ;  /* 0x0000e90b1800d986 */ /* 0x0003e2000c101114 */
[----:B--2---:R-:W-:-:S03]  /*1edb0*/  FMUL R5, R36, UR22 ;  /* 0x0000001624057c20 */ /* 0x004fc60008400000 */
[----:B------:R-:W2:Y:S02]  /*1edc0*/  LDL.LU R36, [R1+0x25c] ;  /* 0x00025c0001247983 */ /* 0x000ea40000300800 */
[----:B0-----:R-:W-:Y:S01]  /*1edd0*/  F2FP.SATFINITE.E4M3.F32.PACK_AB_MERGE_C R9, RZ, R5, RZ ;  /* 0x00000005ff09723e */ /* 0x001fe200048070ff */
[----:B------:R-:W-:Y:S02]  /*1ede0*/  FMUL R6, R35, UR22 ;  /* 0x0000001623067c20 */ /* 0x000fe40008400000 */
[----:B------:R-:W2:Y:S01]  /*1edf0*/  LDL.LU R35, [R1+0x260] ;  /* 0x0002600001237983 */ /* 0x000ea20000300800 */
[----:B----4-:R-:W-:-:S03]  /*1ee00*/  FMUL R4, R34, UR22 ;  /* 0x0000001622047c20 */ /* 0x010fc60008400000 */
[----:B------:R-:W4:Y:S02]  /*1ee10*/  LDL.LU R34, [R1+0x264] ;  /* 0x0002640001227983 */ /* 0x000f240000300800 */
[----:B-1----:R-:W-:Y:S01]  /*1ee20*/  F2FP.SATFINITE.E4M3.F32.PACK_AB_MERGE_C R11, RZ, R4, RZ ;  /* 0x00000004ff0b723e */ /* 0x002fe200048070ff */
[----:B-----5:R-:W-:Y:S02]  /*1ee30*/  FMUL R4, R33, UR22 ;  /* 0x0000001621047c20 */ /* 0x020fe40008400000 */
[----:B------:R-:W5:Y:S03]  /*1ee40*/  LDL.LU R33, [R1+0x268] ;  /* 0x0002680001217983 */ /* 0x000f660000300800 */
[----:B------:R-:W-:Y:S01]  /*1ee50*/  F2FP.SATFINITE.E4M3.F32.PACK_AB_MERGE_C R13, RZ, R4, RZ ;  /* 0x00000004ff0d723e */ /* 0x000fe200048070ff */
        /* <DEDUP_REMOVED lines=9> */
[----:B------:R-:W-:-:S03]  /*1eef0*/  ISETP.LT.OR P1, PT, R0, 0xf1, !P2 ;  /* 0x000000f10000780c */ /* 0x000fc60005721670 */
[----:B------:R1:W-:Y:S01]  /*1ef00*/  @!P6 STG.E.U8 desc[UR20][R2.64+0xf0], R15 ;  /* 0x0000f00f0200e986 */ /* 0x0003e2000c101114 */
[C---:B------:R-:W-:Y:S02]  /*1ef10*/  ISETP.LT.OR P6, PT, R0.reuse, 0xf9, !P3 ;  /* 0x000000f90000780c */ /* 0x040fe40005fc1670 */
[----:B------:R-:W-:Y:S01]  /*1ef20*/  ISETP.LT.OR P3, PT, R0, 0xfa, !P3 ;  /* 0x000000fa0000780c */ /* 0x000fe20005f61670 */
[----:B------:R1:W-:Y:S01]  /*1ef30*/  @!P0 STG.E.U8 desc[UR20][R2.64+0xf1], R9 ;  /* 0x0000f10902008986 */ /* 0x0003e2000c101114 */
[----:B0-----:R-:W-:Y:S02]  /*1ef40*/  F2FP.SATFINITE.E4M3.F32.PACK_AB_MERGE_C R7, RZ, R6, RZ ;  /* 0x00000006ff07723e */ /* 0x001fe400048070ff */
[----:B-1----:R-:W-:Y:S02]  /*1ef50*/  F2FP.SATFINITE.E4M3.F32.PACK_AB_MERGE_C R15, RZ, R5, RZ ;  /* 0x00000005ff0f723e */ /* 0x002fe400048070ff */
[----:B------:R-:W-:Y:S01]  /*1ef60*/  F2FP.SATFINITE.E4M3.F32.PACK_AB_MERGE_C R9, RZ, R4, RZ ;  /* 0x00000004ff09723e */ /* 0x000fe200048070ff */
[----:B------:R-:W-:-:S02]  /*1ef70*/  FMUL R4, R38, UR22 ;  /* 0x0000001626047c20 */ /* 0x000fc40008400000 */
[----:B------:R-:W3:Y:S04]  /*1ef80*/  LDL.LU R38, [R1+0x274] ;  /* 0x0002740001267983 */ /* 0x000ee80000300800 */
[----:B------:R0:W-:Y:S01]  /*1ef90*/  @!P5 STG.E.U8 desc[UR20][R24.64+0xf1], R11 ;  /* 0x0000f10b1800d986 */ /* 0x0001e2000c101114 */
[----:B------:R-:W-:Y:S01]  /*1efa0*/  ISETP.LT.OR P5, PT, R0, 0xf9, !P2 ;  /* 0x000000f90000780c */ /* 0x000fe200057a1670 */
[----:B------:R-:W-:Y:S02]  /*1efb0*/  FMUL R5, R37, UR22 ;  /* 0x0000001625057c20 */ /* 0x000fe40008400000 */
[----:B------:R-:W3:Y:S04]  /*1efc0*/  LDL.LU R37, [R1+0x278] ;  /* 0x0002780001257983 */ /* 0x000ee80000300800 */
[----:B------:R1:W-:Y:S04]  /*1efd0*/  @!P1 STG.E.U8 desc[UR20][R24.64+0xf0], R7 ;  /* 0x0000f00718009986 */ /* 0x0003e8000c101114 */
[----:B------:R-:W-:Y:S04]  /*1efe0*/  @!P6 STG.E.U8 desc[UR20][R2.64+0xf8], R13 ;  /* 0x0000f80d0200e986 */ /* 0x000fe8000c101114 */
[----:B------:R4:W-:Y:S01]  /*1eff0*/  @!P3 STG.E.U8 desc[UR20][R2.64+0xf9], R15 ;  /* 0x0000f90f0200b986 */ /* 0x0009e2000c101114 */
[----:B0-----:R-:W-:-:S03]  /*1f000*/  F2FP.SATFINITE.E4M3.F32.PACK_AB_MERGE_C R11, RZ, R4, RZ ;  /* 0x00000004ff0b723e */ /* 0x001fc600048070ff */
[----:B------:R0:W-:Y:S01]  /*1f010*/  @!P5 STG.E.U8 desc[UR20][R24.64+0xf8], R9 ;  /* 0x0000f8091800d986 */ /* 0x0001e2000c101114 */
[----:B--2---:R-:W-:-:S03]  /*1f020*/  FMUL R6, R36, UR22 ;  /* 0x0000001624067c20 */ /* 0x004fc60008400000 */
[----:B------:R-:W2:Y:S01]  /*1f030*/  LDL.LU R36, [R1+0x27c] ;  /* 0x00027c0001247983 */ /* 0x000ea20000300800 */
[----:B-1----:R-:W-:-:S03]  /*1f040*/  FMUL R7, R35, UR22 ;  /* 0x0000001623077c20 */ /* 0x002fc60008400000 */
        /* <DEDUP_REMOVED lines=10> */
[----:B------:R-:W-:Y:S02]  /*1f0f0*/  ISETP.GE.AND P1, PT, R32, 0x81, PT ;  /* 0x000000812000780c */ /* 0x000fe40003f26270 */
[C---:B------:R-:W-:Y:S02]  /*1f100*/  ISETP.LT.OR P2, PT, R0.reuse, 0xfa, !P2 ;  /* 0x000000fa0000780c */ /* 0x040fe40005741670 */
[C---:B------:R-:W-:Y:S02]  /*1f110*/  ISETP.LT.OR P6, PT, R0.reuse, 0x1, !P1 ;  /* 0x000000010000780c */ /* 0x040fe40004fc1670 */
[----:B------:R-:W-:Y:S02]  /*1f120*/  ISETP.LT.OR P3, PT, R0, 0x2, !P1 ;  /* 0x000000020000780c */ /* 0x000fe40004f61670 */
[----:B------:R-:W-:Y:S02]  /*1f130*/  F2FP.SATFINITE.E4M3.F32.PACK_AB_MERGE_C R5, RZ, R5, RZ ;  /* 0x00000005ff05723e */ /* 0x000fe400048070ff */
[----:B------:R-:W-:-:S05]  /*1f140*/  ISETP.GE.AND P0, PT, R32, 0x89, PT ;  /* 0x000000892000780c */ /* 0x000fca0003f06270 */
[----:B------:R-:W-:Y:S01]  /*1f150*/  @!P2 STG.E.U8 desc[UR20][R24.64+0xf9], R11 ;  /* 0x0000f90b1800a986 */ /* 0x000fe2000c101114 */
[----:B------:R-:W-:-:S03]  /*1f160*/  F2FP.SATFINITE.E4M3.F32.PACK_AB_MERGE_C R13, RZ, R6, RZ ;  /* 0x00000006ff0d723e */ /* 0x000fc600048070ff */
[----:B------:R0:W-:Y:S01]  /*1f170*/  @!P6 STG.E.U8 desc[UR20][R28.64], R5 ;  /* 0x000000051c00e986 */ /* 0x0001e2000c101114 */
[C---:B------:R-:W-:Y:S02]  /*1f180*/  ISETP.LT.OR P6, PT, R0.reuse, 0x2, !P0 ;  /* 0x000000020000780c */ /* 0x040fe400047c1670 */
[C---:B------:R-:W-:Y:S01]  /*1f190*/  ISETP.LT.OR P5, PT, R0.reuse, 0x1, !P0 ;  /* 0x000000010000780c */ /* 0x040fe200047a1670 */
[----:B------:R1:W-:Y:S01]  /*1f1a0*/  @!P3 STG.E.U8 desc[UR20][R28.64+0x1], R13 ;  /* 0x0000010d1c00b986 */ /* 0x0003e2000c101114 */
[----:B------:R-:W-:Y:S02]  /*1f1b0*/  ISETP.LT.OR P2, PT, R0, 0xa, !P1 ;  /* 0x0000000a0000780c */ /* 0x000fe40004f41670 */
[----:B0-----:R-:W-:Y:S02]  /*1f1c0*/  F2FP.SATFINITE.E4M3.F32.PACK_AB_MERGE_C R5, RZ, R3, RZ ;  /* 0x00000003ff05723e */ /* 0x001fe400048070ff */
[----:B-1----:R-:W-:Y:S01]  /*1f1d0*/  F2FP.SATFINITE.E4M3.F32.PACK_AB_MERGE_C R13, RZ, R2, RZ ;  /* 0x00000002ff0d723e */ /* 0x002fe200048070ff */
[----:B------:R-:W-:-:S02]  /*1f1e0*/  FMUL R3, R38, UR22 ;  /* 0x0000001626037c20 */ /* 0x000fc40008400000 */
[----:B------:R-:W3:Y:S01]  /*1f1f0*/  LDL.LU R38, [R1+0x294] ;  /* 0x0002940001267983 */ /* 0x000ee20000300800 */
[----:B------:R-:W-:Y:S02]  /*1f200*/  F2FP.SATFINITE.E4M3.F32.PACK_AB_MERGE_C R11, RZ, R4, RZ ;  /* 0x00000004ff0b723e */ /* 0x000fe400048070ff */
[----:B------:R-:W-:Y:S01]  /*1f210*/  ISETP.LT.OR P3, PT, R0, 0x9, !P1 ;  /* 0x000000090000780c */ /* 0x000fe20004f61670 */
[----:B------:R0:W-:Y:S01]  /*1f220*/  @!P6 STG.E.U8 desc[UR20][R26.64+0x1], R9 ;  /* 0x000001091a00e986 */ /* 0x0001e2000c101114 */
[----:B------:R-:W-:-:S03]  /*1f230*/  FMUL R2, R37, UR22 ;  /* 0x0000001625027c20 */ /* 0x000fc60008400000 */
[----:B------:R-:W3:Y:S01]  /*1f240*/  LDL.LU R37, [R1+0x298] ;  /* 0x0002980001257983 */ /* 0x000ee20000300800 */
[----:B------:R-:W-:Y:S02]  /*1f250*/  F2FP.SATFINITE.E4M3.F32.PACK_AB_MERGE_C R7, RZ, R7, RZ ;  /* 0x00000007ff07723e */ /* 0x000fe400048070ff */
[----:B0-----:R-:W-:-:S03]  /*1f260*/  F2FP.SATFINITE.E4M3.F32.PACK_AB_MERGE_C R9, RZ, R2, RZ ;  /* 0x00000002ff09723e */ /* 0x001fc600048070ff */
        /* <DEDUP_REMOVED lines=8> */
[----:B------:R-:W2:Y:S03]  /*1f2f0*/  LDL.LU R35, [R1+0x2a0] ;  /* 0x0002a00001237983 */ /* 0x000ea60000300800 */
[----:B------:R-:W-:Y:S01]  /*1f300*/  F2FP.SATFINITE.E4M3.F32.PACK_AB_MERGE_C R15, RZ, R2, RZ ;  /* 0x00000002ff0f723e */ /* 0x000fe200048070ff */
[----:B----4-:R-:W-:Y:S02]  /*1f310*/  FMUL R2, R34, UR22 ;  /* 0x0000001622027c20 */ /* 0x010fe40008400000 */
[----:B------:R-:W4:Y:S01]  /*1f320*/  LDL.LU R34, [R1+0x2a4] ;  /* 0x0002a40001227983 */ /* 0x000f220000300800 */
[----:B-----5:R-:W-:-:S03]  /*1f330*/  FMUL R3, R33, UR22 ;  /* 0x0000001621037c20 */ /* 0x020fc60008400000 */
[----:B------:R-:W5:Y:S01]  /*1f340*/  LDL.LU R33, [R1+0x2a8] ;  /* 0x0002a80001217983 */ /* 0x000f620000300800 */
[----:B---3--:R-:W-:-:S03]  /*1f350*/  FMUL R4, R31, UR22 ;  /* 0x000000161f047c20 */ /* 0x008fc60008400000 */
[----:B------:R-:W3:Y:S01]  /*1f360*/  LDL.LU R31, [R1+0x2ac] ;  /* 0x0002ac00011f7983 */ /* 0x000ee20000300800 */
[----:B0-----:R-:W-:-:S03]  /*1f370*/  FMUL R5, R30, UR22 ;  /* 0x000000161e057c20 */ /* 0x001fc60008400000 */
[----:B------:R-:W3:Y:S01]  /*1f380*/  LDL.LU R30, [R1+0x2b0] ;  /* 0x0002b000011e7983 */ /* 0x000ee20000300800 */
[C---:B------:R-:W-:Y:S02]  /*1f390*/  ISETP.LT.OR P6, PT, R0.reuse, 0xa, !P0 ;  /* 0x0000000a0000780c */ /* 0x040fe400047c1670 */
[C---:B------:R-:W-:Y:S02]  /*1f3a0*/  ISETP.LT.OR P5, PT, R0.reuse, 0x9, !P0 ;  /* 0x000000090000780c */ /* 0x040fe400047a1670 */
[C---:B------:R-:W-:Y:S02]  /*1f3b0*/  ISETP.LT.OR P3, PT, R0.reuse, 0x11, !P1 ;  /* 0x000000110000780c */ /* 0x040fe40004f61670 */
[----:B------:R-:W-:-:S07]  /*1f3c0*/  ISETP.LT.OR P2, PT, R0, 0x12, !P1 ;  /* 0x000000120000780c */ /* 0x000fce0004f41670 */
[----:B------:R0:W-:Y:S01]  /*1f3d0*/  @!P6 STG.E.U8 desc[UR20][R26.64+0x9], R7 ;  /* 0x000009071a00e986 */ /* 0x0001e2000c101114 */
[----:B------:R-:W-:-:S03]  /*1f3e0*/  ISETP.LT.OR P6, PT, R0, 0x12, !P0 ;  /* 0x000000120000780c */ /* 0x000fc600047c1670 */
[----:B------:R-:W-:Y:S01]  /*1f3f0*/  @!P5 STG.E.U8 desc[UR20][R26.64+0x8], R13 ;  /* 0x0000080d1a00d986 */ /* 0x000fe2000c101114 */
[----:B------:R-:W-:-:S03]  /*1f400*/  ISETP.LT.OR P5, PT, R0, 0x11, !P0 ;  /* 0x000000110000780c */ /* 0x000fc600047a1670 */
[----:B------:R1:W-:Y:S01]  /*1f410*/  @!P3 STG.E.U8 desc[UR20][R28.64+0x10], R9 ;  /* 0x000010091c00b986 */ /* 0x0003e2000c101114 */
[C---:B------:R-:W-:Y:S02]  /*1f420*/  ISETP.LT.OR P3, PT, R0.reuse, 0x19, !P1 ;  /* 0x000000190000780c */ /* 0x040fe40004f61670 */
[----:B0-----:R-:W-:Y:S01]  /*1f430*/  F2FP.SATFINITE.E4M3.F32.PACK_AB_MERGE_C R7, RZ, R2, RZ ;  /* 0x00000002ff07723e */ /* 0x001fe200048070ff */
[----:B------:R0:W-:Y:S01]  /*1f440*/  @!P2 STG.E.U8 desc[UR20][R28.64+0x11], R11 ;  /* 0x0000110b1c00a986 */ /* 0x0001e2000c101114 */
[----:B------:R-:W-:Y:S02]  /*1f450*/  ISETP.LT.OR P2, PT, R0, 0x1a, !P1 ;  /* 0x0000001a0000780c */ /* 0x000fe40004f41670 */
[----:B-1----:R-:W-:Y:S01]  /*1f460*/  F2FP.SATFINITE.E4M3.F32.PACK_AB_MERGE_C R9, RZ, R3, RZ ;  /* 0x00000003ff09723e */ /* 0x002fe200048070ff */
[----:B------:R-:W-:Y:S02]  /*1f470*/  FMUL R2, R38, UR22 ;  /* 0x0000001626027c20 */ /* 0x000fe40008400000 */
[----:B------:R-:W3:Y:S01]  /*1f480*/  LDL.LU R38, [R1+0x2b4] ;  /* 0x0002b40001267983 */ /* 0x000ee20000300800 */
[----:B0-----:R-:W-:-:S03]  /*1f490*/  F2FP.SATFINITE.E4M3.F32.PACK_AB_MERGE_C R11, RZ, R4, RZ ;  /* 0x00000004ff0b723e */ /* 0x001fc600048070ff */
[----:B------:R0:W-:Y:S01]  /*1f4a0*/  @!P6 STG.E.U8 desc[UR20][R26.64+0x11], R7 ;  /* 0x000011071a00e986 */ /* 0x0001e2000c101114 */
[----:B------:R-:W-:Y:S01]  /*1f4b0*/  ISETP.LT.OR P6, PT, R0, 0x1a, !P0 ;  /* 0x0000001a0000780c */ /* 0x000fe200047c1670 */
[----:B------:R-:W-:Y:S02]  /*1f4c0*/  FMUL R3, R37, UR22 ;  /* 0x0000001625037c20 */ /* 0x000fe40008400000 */
[----:B------:R-:W3:Y:S01]  /*1f4d0*/  LDL.LU R37, [R1+0x2b8] ;  /* 0x0002b80001257983 */ /* 0x000ee20000300800 */
[----:B0-----:R-:W-:-:S03]  /*1f4e0*/  F2FP.SATFINITE.E4M3.F32.PACK_AB_MERGE_C R7, RZ, R2, RZ ;  /* 0x00000002ff07723e */ /* 0x001fc600048070ff */
[----:B------:R-:W-:Y:S04]  /*1f4f0*/  @!P5 STG.E.U8 desc[UR20][R26.64+0x10], R15 ;  /* 0x0000100f1a00d986 */ /* 0x000fe8000c101114 */
        /* <DEDUP_REMOVED lines=13> */
[----:B------:R-:W5:Y:S02]  /*1f5d0*/  LDL.LU R33, [R1+0x2c8] ;  /* 0x0002c80001217983 */ /* 0x000f640000300800 */
        /* <DEDUP_REMOVED lines=8> */
[----:B------:R-:W-:Y:S02]  /*1f660*/  F2FP.SATFINITE.E4M3.F32.PACK_AB_MERGE_C R5, RZ, R5, RZ ;  /* 0x00000005ff05723e */ /* 0x000fe400048070ff */
[----:B------:R-:W-:-:S05]  /*1f670*/  ISETP.LT.OR P6, PT, R0, 0x22, !P0 ;  /* 0x000000220000780c */ /* 0x000fca00047c1670 */
[----:B------:R0:W-:Y:S01]  /*1f680*/  @!P5 STG.E.U8 desc[UR20][R26.64+0x18], R5 ;  /* 0x000018051a00d986 */ /* 0x0001e2000c101114 */
[----:B------:R-:W-:-:S03]  /*1f690*/  ISETP.LT.OR P5, PT, R0, 0x21, !P0 ;  /* 0x000000210000780c */ /* 0x000fc600047a1670 */
[----:B------:R-:W-:Y:S01]  /*1f6a0*/  @!P3 STG.E.U8 desc[UR20][R28.64+0x20], R9 ;  /* 0x000020091c00b986 */ /* 0x000fe2000c101114 */
[----:B------:R-:W-:-:S03]  /*1f6b0*/  ISETP.LT.OR P3, PT, R0, 0x29, !P1 ;  /* 0x000000290000780c */ /* 0x000fc60004f61670 */
[----:B------:R1:W-:Y:S01]  /*1f6c0*/  @!P2 STG.E.U8 desc[UR20][R28.64+0x21], R11 ;  /* 0x0000210b1c00a986 */ /* 0x0003e2000c101114 */
[----:B------:R-:W-:Y:S02]  /*1f6d0*/  ISETP.LT.OR P2, PT, R0, 0x2a, !P1 ;  /* 0x0000002a0000780c */ /* 0x000fe40004f41670 */
[----:B0-----:R-:W-:Y:S02]  /*1f6e0*/  F2FP.SATFINITE.E4M3.F32.PACK_AB_MERGE_C R5, RZ, R3, RZ ;  /* 0x00000003ff05723e */ /* 0x001fe400048070ff */
[----:B-1----:R-:W-:Y:S01]  /*1f6f0*/  F2FP.SATFINITE.E4M3.F32.PACK_AB_MERGE_C R11, RZ, R2, RZ ;  /* 0x00000002ff0b723e */ /* 0x002fe200048070ff */
[----:B------:R-:W-:Y:S02]  /*1f700*/  FMUL R2, R38, UR22 ;  /* 0x0000001626027c20 */ /* 0x000fe40008400000 */
[----:B------:R-:W3:Y:S01]  /*1f710*/  LDL.LU R38, [R1+0x2d4] ;  /* 0x0002d40001267983 */ /* 0x000ee20000300800 */
[----:B------:R-:W-:-:S03]  /*1f720*/  F2FP.SATFINITE.E4M3.F32.PACK_AB_MERGE_C R9, RZ, R4, RZ ;  /* 0x00000004ff09723e */ /* 0x000fc600048070ff */
[----:B------:R-:W-:Y:S01]  /*1f730*/  @!P6 STG.E.U8 desc[UR20][R26.64+0x21], R5 ;  /* 0x000021051a00e986 */ /* 0x000fe2000c101114 */
[----:B------:R-:W-:Y:S01]  /*1f740*/  ISETP.LT.OR P6, PT, R0, 0x2a, !P0 ;  /* 0x0000002a0000780c */ /* 0x000fe200047c1670 */
[----:B------:R-:W-:Y:S02]  /*1f750*/  FMUL R3, R37, UR22 ;  /* 0x0000001625037c20 */ /* 0x000fe40008400000 */
[----:B------:R-:W3:Y:S04]  /*1f760*/  LDL.LU R37, [R1+0x2d8] ;  /* 0x0002d80001257983 */ /* 0x000ee80000300800 */
[----:B------:R-:W-:Y:S04]  /*1f770*/  @!P5 STG.E.U8 desc[UR20][R26.64+0x20], R13 ;  /* 0x0000200d1a00d986 */ /* 0x000fe8000c101114 */
[----:B------:R0:W-:Y:S04]  /*1f780*/  @!P3 STG.E.U8 desc[UR20][R28.64+0x28], R7 ;  /* 0x000028071c00b986 */ /* 0x0001e8000c101114 */
[----:B------:R1:W-:Y:S01]  /*1f790*/  @!P2 STG.E.U8 desc[UR20][R28.64+0x29], R9 ;  /* 0x000029091c00a986 */ /* 0x0003e2000c101114 */
[----:B0-----:R-:W-:-:S02]  /*1f7a0*/  F2FP.SATFINITE.E4M3.F32.PACK_AB_MERGE_C R7, RZ, R2, RZ ;  /* 0x00000002ff07723e */ /* 0x001fc400048070ff */
[----:B-1----:R-:W-:-:S03]  /*1f7b0*/  F2FP.SATFINITE.E4M3.F32.PACK_AB_MERGE_C R9, RZ, R3, RZ ;  /* 0x00000003ff09723e */ /* 0x002fc600048070ff */
[----:B------:R0:W-:Y:S01]  /*1f7c0*/  @!P6 STG.E.U8 desc[UR20][R26.64+0x29], R7 ;  /* 0x000029071a00e986 */ /* 0x0001e2000c101114 */
[----:B--2---:R-:W-:-:S03]  /*1f7d0*/  FMUL R4, R36, UR22 ;  /* 0x0000001624047c20 */ /* 0x004fc60008400000 */
[----:B------:R-:W2:Y:S02]  /*1f7e0*/  LDL.LU R36, [R1+0x2dc] ;  /* 0x0002dc0001247983 */ /* 0x000ea40000300800 */
[----:B------:R-:W-:Y:S01]  /*1f7f0*/  F2FP.SATFINITE.E4M3.F32.PACK_AB_MERGE_C R13, RZ, R4, RZ ;  /* 0x00000004ff0d723e */ /* 0x000fe200048070ff */
        /* <DEDUP_REMOVED lines=15> */
[----:B------:R-:W-:Y:S01]  /*1f8f0*/  @!P5 STG.E.U8 desc[UR20][R26.64+0x28], R11 ;  /* 0x0000280b1a00d986 */ /* 0x000fe2000c101114 */
[----:B------:R-:W-:-:S03]  /*1f900*/  ISETP.LT.OR P5, PT, R0, 0x31, !P0 ;  /* 0x000000310000780c */ /* 0x000fc600047a1670 */
[----:B------:R0:W-:Y:S01]  /*1f910*/  @!P2 STG.E.U8 desc[UR20][R28.64+0x31], R13 ;  /* 0x0000310d1c00a986 */ /* 0x0001e2000c101114 */
[----:B------:R-:W-:-:S03]  /*1f920*/  ISETP.LT.OR P2, PT, R0, 0x3a, !P1 ;  /* 0x0000003a0000780c */ /* 0x000fc60004f41670 */
[----:B------:R1:W-:Y:S01]  /*1f930*/  @!P3 STG.E.U8 desc[UR20][R28.64+0x30], R9 ;  /* 0x000030091c00b986 */ /* 0x0003e2000c101114 */
[----:B------:R-:W-:Y:S02]  /*1f940*/  ISETP.LT.OR P3, PT, R0, 0x39, !P1 ;  /* 0x000000390000780c */ /* 0x000fe40004f61670 */
[----:B------:R-:W-:Y:S02]  /*1f950*/  F2FP.SATFINITE.E4M3.F32.PACK_AB_MERGE_C R5, RZ, R5, RZ ;  /* 0x00000005ff05723e */ /* 0x000fe400048070ff */
[----:B0-----:R-:W-:Y:S02]  /*1f960*/  F2FP.SATFINITE.E4M3.F32.PACK_AB_MERGE_C R13, RZ, R2, RZ ;  /* 0x00000002ff0d723e */ /* 0x001fe400048070ff */
[----:B-1----:R-:W-:Y:S01]  /*1f970*/  F2FP.SATFINITE.E4M3.F32.PACK_AB_MERGE_C R9, RZ, R3, RZ ;  /* 0x00000003ff09723e */ /* 0x002fe200048070ff */
[----:B------:R-:W-:Y:S02]  /*1f980*/  FMUL R3, R38, UR22 ;  /* 0x0000001626037c20 */ /* 0x000fe40008400000 */
[----:B------:R-:W3:Y:S01]  /*1f990*/  LDL.LU R38, [R1+0x2f4] ;  /* 0x0002f40001267983 */ /* 0x000ee20000300800 */
[----:B------:R-:W-:-:S03]  /*1f9a0*/  F2FP.SATFINITE.E4M3.F32.PACK_AB_MERGE_C R11, RZ, R4, RZ ;  /* 0x00000004ff0b723e */ /* 0x000fc600048070ff */
[----:B------:R0:W-:Y:S01]  /*1f9b0*/  @!P6 STG.E.U8 desc[UR20][R26.64+0x31], R7 ;  /* 0x000031071a00e986 */ /* 0x0001e2000c101114 */
[----:B------:R-:W-:-:S03]  /*1f9c0*/  FMUL R2, R37, UR22 ;  /* 0x0000001625027c20 */ /* 0x000fc60008400000 */
[----:B------:R-:W3:Y:S01]  /*1f9d0*/  LDL.LU R37, [R1+0x2f8] ;  /* 0x0002f80001257983 */ /* 0x000ee20000300800 */
[----:B------:R-:W-:Y:S02]  /*1f9e0*/  ISETP.LT.OR P6, PT, R0, 0x3a, !P0 ;  /* 0x0000003a0000780c */ /* 0x000fe400047c1670 */
[----:B0-----:R-:W-:Y:S01]  /*1f9f0*/  F2FP.SATFINITE.E4M3.F32.PACK_AB_MERGE_C R7, RZ, R2, RZ ;  /* 0x00000002ff07723e */ /* 0x001fe200048070ff */
[----:B------:R0:W-:Y:S04]  /*1fa00*/  @!P5 STG.E.U8 desc[UR20][R26.64+0x30], R5 ;  /* 0x000030051a00d986 */ /* 0x0001e8000c101114 */
[----:B------:R-:W-:Y:S04]  /*1fa10*/  @!P2 STG.E.U8 desc[UR20][R28.64+0x39], R11 ;  /* 0x0000390b1c00a986 */ /* 0x000fe8000c101114 */
[----:B------:R1:W-:Y:S01]  /*1fa20*/  @!P3 STG.E.U8 desc[UR20][R28.64+0x38], R9 ;  /* 0x000038091c00b986 */ /* 0x0003e2000c101114 */
[----:B0-----:R-:W-:-:S05]  /*1fa30*/  F2FP.SATFINITE.E4M3.F32.PACK_AB_MERGE_C R5, RZ, R3, RZ ;  /* 0x00000003ff05723e */ /* 0x001fca00048070ff */
        /* <DEDUP_REMOVED lines=42> */
[----:B------:R-:W-:Y:S01]  /*1fce0*/  F2FP.SATFINITE.E4M3.F32.PACK_AB_MERGE_C R11, RZ, R4, RZ ;  /* 0x00000004ff0b723e */ /* 0x000fe200048070ff */
[----:B------:R-:W-:Y:S02]  /*1fcf0*/  FMUL R2, R35, UR22 ;  /* 0x0000001623027c20 */ /* 0x000fe40008400000 */
[----:B------:R-:W2:Y:S03]  /*1fd00*/  LDL.LU R35, [R1+0x320] ;  /* 0x0003200001237983 */ /* 0x000ea60000300800 */
[----:B-1----:R-:W-:Y:S01]  /*1fd10*/  F2FP.SATFINITE.E4M3.F32.PACK_AB_MERGE_C R13, RZ, R2, RZ ;  /* 0x00000002ff0d723e */ /* 0x002fe200048070ff */
        /* <DEDUP_REMOVED lines=146> */
[----:B------:R-:W-:-:S03]  /*20640*/  FMUL R3, R37, UR22 ;  /* 0x0000001625037c20 */ /* 0x000fc60008400000 */
[----:B------:R-:W3:Y:S04]  /*20650*/  LDL.LU R37, [R1+0x398] ;  /* 0x0003980001257983 */ /* 0x000ee80000300800 */
[----:B------:R-:W-:Y:S04]  /*20660*/  @!P5 STG.E.U8 desc[UR20][R26.64+0x80], R13 ;  /* 0x0000800d1a00d986 */ /* 0x000fe8000c101114 */
[----:B------:R0:W-:Y:S04]  /*20670*/  @!P3 STG.E.U8 desc[UR20][R28.64+0x88], R7 ;  /* 0x000088071c00b986 */ /* 0x0001e8000c101114 */
[----:B------:R1:W-:Y:S01]  /*20680*/  @!P2 STG.E.U8 desc[UR20][R28.64+0x89], R9 ;  /* 0x000089091c00a986 */ /* 0x0003e2000c101114 */
[----:B0-----:R-:W-:-:S02]  /*20690*/  F2FP.SATFINITE.E4M3.F32.PACK_AB_MERGE_C R7, RZ, R2, RZ ;  /* 0x00000002ff07723e */ /* 0x001fc400048070ff */
[----:B-1----:R-:W-:Y:S01]  /*206a0*/  F2FP.SATFINITE.E4M3.F32.PACK_AB_MERGE_C R9, RZ, R3, RZ ;  /* 0x00000003ff09723e */ /* 0x002fe200048070ff */
[----:B--2---:R-:W-:Y:S02]  /*206b0*/  FMUL R4, R36, UR22 ;  /* 0x0000001624047c20 */ /* 0x004fe40008400000 */
[----:B------:R-:W2:Y:S03]  /*206c0*/  LDL.LU R36, [R1+0x39c] ;  /* 0x00039c0001247983 */ /* 0x000ea60000300800 */
[----:B------:R-:W-:Y:S01]  /*206d0*/  F2FP.SATFINITE.E4M3.F32.PACK_AB_MERGE_C R13, RZ, R4, RZ ;  /* 0x00000004ff0d723e */ /* 0x000fe200048070ff */
[----:B------:R-:W-:Y:S02]  /*206e0*/  FMUL R5, R35, UR22 ;  /* 0x0000001623057c20 */ /* 0x000fe40008400000 */
[----:B------:R-:W2:Y:S01]  /*206f0*/  LDL.LU R35, [R1+0x3a0] ;  /* 0x0003a00001237983 */ /* 0x000ea20000300800 */
[----:B----4-:R-:W-:-:S03]  /*20700*/  FMUL R2, R34, UR22 ;  /* 0x0000001622027c20 */ /* 0x010fc60008400000 */
[----:B------:R-:W4:Y:S01]  /*20710*/  LDL.LU R34, [R1+0x3a4] ;  /* 0x0003a40001227983 */ /* 0x000f220000300800 */
[----:B-----5:R-:W-:-:S03]  /*20720*/  FMUL R3, R33, UR22 ;  /* 0x0000001621037c20 */ /* 0x020fc60008400000 */
[----:B------:R-:W5:Y:S01]  /*20730*/  LDL.LU R33, [R1+0x3a8] ;  /* 0x0003a80001217983 */ /* 0x000f620000300800 */
        /* <DEDUP_REMOVED lines=16> */
[----:B------:R-:W-:Y:S01]  /*20840*/  @!P2 STG.E.U8 desc[UR20][R28.64+0x91], R13 ;  /* 0x0000910d1c00a986 */ /* 0x000fe2000c101114 */
[----:B------:R-:W-:Y:S02]  /*20850*/  ISETP.LT.OR P2, PT, R0, 0x9a, !P1 ;  /* 0x0000009a0000780c */ /* 0x000fe40004f41670 */
        /* <DEDUP_REMOVED lines=82> */
[----:B------:R0:W-:Y:S01]  /*20d80*/  @!P6 STG.E.U8 desc[UR20][R26.64+0xb1], R7 ;  /* 0x0000b1071a00e986 */ /* 0x0001e2000c101114 */
[----:B------:R-:W-:-:S03]  /*20d90*/  FMUL R3, R38, UR22 ;  /* 0x0000001626037c20 */ /* 0x000fc60008400000 */
[----:B------:R-:W3:Y:S01]  /*20da0*/  LDL.LU R38, [R1+0x3f4] ;  /* 0x0003f40001267983 */ /* 0x000ee20000300800 */
[----:B------:R-:W-:Y:S02]  /*20db0*/  F2FP.SATFINITE.E4M3.F32.PACK_AB_MERGE_C R11, RZ, R4, RZ ;  /* 0x00000004ff0b723e */ /* 0x000fe400048070ff */
[----:B------:R-:W-:Y:S01]  /*20dc0*/  ISETP.LT.OR P6, PT, R0, 0xba, !P0 ;  /* 0x000000ba0000780c */ /* 0x000fe200047c1670 */
[----:B------:R-:W-:Y:S02]  /*20dd0*/  FMUL R2, R37, UR22 ;  /* 0x0000001625027c20 */ /* 0x000fe40008400000 */
[----:B------:R-:W3:Y:S03]  /*20de0*/  LDL.LU R37, [R1+0x3f8] ;  /* 0x0003f80001257983 */ /* 0x000ee60000300800 */
        /* <DEDUP_REMOVED lines=31> */
[----:B-1----:R-:W-:-:S03]  /*20fe0*/  F2FP.SATFINITE.E4M3.F32.PACK_AB_MERGE_C R9, RZ, R3, RZ ;  /* 0x00000003ff09723e */ /* 0x002fc600048070ff */
[----:B------:R0:W-:Y:S01]  /*20ff0*/  @!P6 STG.E.U8 desc[UR20][R26.64+0xc1], R7 ;  /* 0x0000c1071a00e986 */ /* 0x0001e2000c101114 */
[----:B------:R-:W-:Y:S01]  /*21000*/  FMUL R2, R38, UR22 ;  /* 0x0000001626027c20 */ /* 0x000fe20008400000 */
[----:B------:R-:W-:Y:S02]  /*21010*/  ISETP.LT.OR P6, PT, R0, 0xca, !P0 ;  /* 0x000000ca0000780c */ /* 0x000fe400047c1670 */
[----:B------:R-:W3:Y:S01]  /*21020*/  LDL.LU R38, [R1+0x414] ;  /* 0x0004140001267983 */ /* 0x000ee20000300800 */
[----:B------:R-:W-:Y:S01]  /*21030*/  F2FP.SATFINITE.E4M3.F32.PACK_AB_MERGE_C R13, RZ, R4, RZ ;  /* 0x00000004ff0d723e */ /* 0x000fe200048070ff */
        /* <DEDUP_REMOVED lines=24> */
[C---:B------:R-:W-:Y:S01]  /*211c0*/  ISETP.LT.OR P3, PT, R0.reuse, 0xd1, !P1 ;  /* 0x000000d10000780c */ /* 0x040fe20004f61670 */
[----:B------:R-:W3:Y:S01]  /*211d0*/  LDL.LU R40, [R1+0x434] ;  /* 0x0004340001287983 */ /* 0x000ee20000300800 */
[C---:B------:R-:W-:Y:S02]  /*211e0*/  ISETP.LT.OR P2, PT, R0.reuse, 0xd2, !P1 ;  /* 0x000000d20000780c */ /* 0x040fe40004f41670 */
[----:B------:R-:W-:Y:S02]  /*211f0*/  ISETP.LT.OR P6, PT, R0, 0xd2, !P0 ;  /* 0x000000d20000780c */ /* 0x000fe400047c1670 */
[----:B------:R-:W-:-:S05]  /*21200*/  F2FP.SATFINITE.E4M3.F32.PACK_AB_MERGE_C R5, RZ, R5, RZ ;  /* 0x00000005ff05723e */ /* 0x000fca00048070ff */
[----:B------:R0:W-:Y:S01]  /*21210*/  @!P5 STG.E.U8 desc[UR20][R26.64+0xc8], R5 ;  /* 0x0000c8051a00d986 */ /* 0x0001e2000c101114 */
[----:B------:R-:W-:-:S03]  /*21220*/  ISETP.LT.OR P5, PT, R0, 0xd1, !P0 ;  /* 0x000000d10000780c */ /* 0x000fc600047a1670 */
[----:B------:R-:W-:Y:S01]  /*21230*/  @!P3 STG.E.U8 desc[UR20][R28.64+0xd0], R9 ;  /* 0x0000d0091c00b986 */ /* 0x000fe2000c101114 */
[----:B------:R-:W-:-:S03]  /*21240*/  ISETP.LT.OR P3, PT, R0, 0xd9, !P1 ;  /* 0x000000d90000780c */ /* 0x000fc60004f61670 */
[----:B------:R1:W-:Y:S01]  /*21250*/  @!P2 STG.E.U8 desc[UR20][R28.64+0xd1], R11 ;  /* 0x0000d10b1c00a986 */ /* 0x0003e2000c101114 */
[----:B0-----:R-:W-:Y:S02]  /*21260*/  F2FP.SATFINITE.E4M3.F32.PACK_AB_MERGE_C R5, RZ, R3, RZ ;  /* 0x00000003ff05723e */ /* 0x001fe400048070ff */
[----:B------:R-:W-:-:S03]  /*21270*/  ISETP.LT.OR P2, PT, R0, 0xda, !P1 ;  /* 0x000000da0000780c */ /* 0x000fc60004f41670 */
[----:B------:R-:W-:Y:S01]  /*21280*/  @!P6 STG.E.U8 desc[UR20][R26.64+0xd1], R5 ;  /* 0x0000d1051a00e986 */ /* 0x000fe2000c101114 */
[----:B-1----:R-:W-:Y:S02]  /*21290*/  F2FP.SATFINITE.E4M3.F32.PACK_AB_MERGE_C R11, RZ, R2, RZ ;  /* 0x00000002ff0b723e */ /* 0x002fe400048070ff */
[----:B------:R-:W-:Y:S01]  /*212a0*/  ISETP.LT.OR P6, PT, R0, 0xda, !P0 ;  /* 0x000000da0000780c */ /* 0x000fe200047c1670 */
[----:B------:R-:W-:Y:S02]  /*212b0*/  FMUL R2, R38, UR22 ;  /* 0x0000001626027c20 */ /* 0x000fe40008400000 */
[----:B------:R-:W3:Y:S01]  /*212c0*/  LDL.LU R38, [R1+0x438] ;  /* 0x0004380001267983 */ /* 0x000ee20000300800 */
[----:B------:R-:W-:Y:S01]  /*212d0*/  F2FP.SATFINITE.E4M3.F32.PACK_AB_MERGE_C R9, RZ, R4, RZ ;  /* 0x00000004ff09723e */ /* 0x000fe200048070ff */
        /* <DEDUP_REMOVED lines=14> */
[----:B------:R-:W4:Y:S02]  /*213c0*/  LDL.LU R34, [R1+0x448] ;  /* 0x0004480001227983 */ /* 0x000f240000300800 */
[----:B0-----:R-:W-:Y:S01]  /*213d0*/  F2FP.SATFINITE.E4M3.F32.PACK_AB_MERGE_C R7, RZ, R2, RZ ;  /* 0x00000002ff07723e */ /* 0x001fe200048070ff */
[----:B-----5:R-:W-:Y:S02]  /*213e0*/  FMUL R3, R33, UR22 ;  /* 0x0000001621037c20 */ /* 0x020fe40008400000 */
[----:B------:R-:W5:Y:S01]  /*213f0*/  LDL.LU R33, [R1+0x44c] ;  /* 0x00044c0001217983 */ /* 0x000f620000300800 */
[----:B---3--:R-:W-:-:S03]  /*21400*/  FMUL R4, R31, UR22 ;  /* 0x000000161f047c20 */ /* 0x008fc60008400000 */
        /* <DEDUP_REMOVED lines=13> */
[----:B------:R-:W-:Y:S02]  /*214e0*/  F2FP.SATFINITE.E4M3.F32.PACK_AB_MERGE_C R5, RZ, R5, RZ ;  /* 0x00000005ff05723e */ /* 0x000fe400048070ff */
[----:B0-----:R-:W-:Y:S01]  /*214f0*/  F2FP.SATFINITE.E4M3.F32.PACK_AB_MERGE_C R11, RZ, R4, RZ ;  /* 0x00000004ff0b723e */ /* 0x001fe200048070ff */
[----:B------:R-:W-:Y:S01]  /*21500*/  @!P6 STG.E.U8 desc[UR20][R26.64+0xe1], R7 ;  /* 0x0000e1071a00e986 */ /* 0x000fe2000c101114 */
[C---:B------:R-:W-:Y:S02]  /*21510*/  ISETP.LT.OR P6, PT, R0.reuse, 0xea, !P0 ;  /* 0x000000ea0000780c */ /* 0x040fe400047c1670 */
[----:B-1----:R-:W-:Y:S01]  /*21520*/  F2FP.SATFINITE.E4M3.F32.PACK_AB_MERGE_C R9, RZ, R3, RZ ;  /* 0x00000003ff09723e */ /* 0x002fe200048070ff */
[----:B------:R0:W-:Y:S01]  /*21530*/  @!P5 STG.E.U8 desc[UR20][R26.64+0xe0], R5 ;  /* 0x0000e0051a00d986 */ /* 0x0001e2000c101114 */
[----:B------:R-:W-:-:S03]  /*21540*/  ISETP.LT.OR P5, PT, R0, 0xe9, !P0 ;  /* 0x000000e90000780c */ /* 0x000fc600047a1670 */
[----:B------:R-:W-:Y:S01]  /*21550*/  @!P2 STG.E.U8 desc[UR20][R28.64+0xe9], R11 ;  /* 0x0000e90b1c00a986 */ /* 0x000fe2000c101114 */
[----:B------:R-:W-:Y:S01]  /*21560*/  ISETP.LT.OR P2, PT, R0, 0xf2, !P1 ;  /* 0x000000f20000780c */ /* 0x000fe20004f41670 */
[----:B------:R-:W-:Y:S02]  /*21570*/  FMUL R3, R40, UR22 ;  /* 0x0000001628037c20 */ /* 0x000fe40008400000 */
[----:B------:R1:W-:Y:S01]  /*21580*/  @!P3 STG.E.U8 desc[UR20][R28.64+0xe8], R9 ;  /* 0x0000e8091c00b986 */ /* 0x0003e2000c101114 */
[----:B------:R-:W-:Y:S02]  /*21590*/  ISETP.LT.OR P3, PT, R0, 0xf1, !P1 ;  /* 0x000000f10000780c */ /* 0x000fe40004f61670 */
[----:B------:R-:W-:Y:S01]  /*215a0*/  F2FP.SATFINITE.E4M3.F32.PACK_AB_MERGE_C R13, RZ, R2, RZ ;  /* 0x00000002ff0d723e */ /* 0x000fe200048070ff */
[----:B------:R-:W-:Y:S01]  /*215b0*/  FMUL R2, R38, UR22 ;  /* 0x0000001626027c20 */ /* 0x000fe20008400000 */
[----:B------:R-:W-:Y:S01]  /*215c0*/  FMUL R4, R37, UR22 ;  /* 0x0000001625047c20 */ /* 0x000fe20008400000 */
[----:B------:R-:W-:-:S03]  /*215d0*/  F2FP.SATFINITE.E4M3.F32.PACK_AB_MERGE_C R3, RZ, R3, RZ ;  /* 0x00000003ff03723e */ /* 0x000fc600048070ff */
[----:B0-----:R-:W-:Y:S02]  /*215e0*/  F2FP.SATFINITE.E4M3.F32.PACK_AB_MERGE_C R5, RZ, R2, RZ ;  /* 0x00000002ff05723e */ /* 0x001fe400048070ff */
[----:B------:R-:W-:Y:S01]  /*215f0*/  F2FP.SATFINITE.E4M3.F32.PACK_AB_MERGE_C R7, RZ, R4, RZ ;  /* 0x00000004ff07723e */ /* 0x000fe200048070ff */
[----:B------:R-:W-:Y:S01]  /*21600*/  @!P5 STG.E.U8 desc[UR20][R26.64+0xe8], R13 ;  /* 0x0000e80d1a00d986 */ /* 0x000fe2000c101114 */
[----:B------:R-:W-:-:S03]  /*21610*/  ISETP.LT.OR P5, PT, R0, 0xf1, !P0 ;  /* 0x000000f10000780c */ /* 0x000fc600047a1670 */
[----:B------:R-:W-:Y:S01]  /*21620*/  @!P6 STG.E.U8 desc[UR20][R26.64+0xe9], R3 ;  /* 0x0000e9031a00e986 */ /* 0x000fe2000c101114 */
[----:B------:R-:W-:-:S03]  /*21630*/  ISETP.LT.OR P6, PT, R0, 0xf2, !P0 ;  /* 0x000000f20000780c */ /* 0x000fc600047c1670 */
[----:B------:R0:W-:Y:S01]  /*21640*/  @!P2 STG.E.U8 desc[UR20][R28.64+0xf1], R7 ;  /* 0x0000f1071c00a986 */ /* 0x0001e2000c101114 */
[C---:B------:R-:W-:Y:S02]  /*21650*/  ISETP.LT.OR P2, PT, R0.reuse, 0xf9, !P1 ;  /* 0x000000f90000780c */ /* 0x040fe40004f41670 */
[C---:B------:R-:W-:Y:S01]  /*21660*/  ISETP.LT.OR P1, PT, R0.reuse, 0xfa, !P1 ;  /* 0x000000fa0000780c */ /* 0x040fe20004f21670 */
[----:B------:R3:W-:Y:S01]  /*21670*/  @!P3 STG.E.U8 desc[UR20][R28.64+0xf0], R5 ;  /* 0x0000f0051c00b986 */ /* 0x0007e2000c101114 */
[C---:B------:R-:W-:Y:S02]  /*21680*/  ISETP.LT.OR P3, PT, R0.reuse, 0xf9, !P0 ;  /* 0x000000f90000780c */ /* 0x040fe40004761670 */
[----:B------:R-:W-:Y:S01]  /*21690*/  ISETP.LT.OR P0, PT, R0, 0xfa, !P0 ;  /* 0x000000fa0000780c */ /* 0x000fe20004701670 */
[----:B--2---:R-:W-:-:S05]  /*216a0*/  FMUL R2, R36, UR22 ;  /* 0x0000001624027c20 */ /* 0x004fca0008400000 */
[----:B-1----:R-:W-:-:S05]  /*216b0*/  F2FP.SATFINITE.E4M3.F32.PACK_AB_MERGE_C R9, RZ, R2, RZ ;  /* 0x00000002ff09723e */ /* 0x002fca00048070ff */
[----:B------:R1:W-:Y:S01]  /*216c0*/  @!P5 STG.E.U8 desc[UR20][R26.64+0xf0], R9 ;  /* 0x0000f0091a00d986 */ /* 0x0003e2000c101114 */
[----:B------:R-:W-:-:S05]  /*216d0*/  FMUL R0, R35, UR22 ;  /* 0x0000001623007c20 */ /* 0x000fca0008400000 */
[----:B0-----:R-:W-:Y:S01]  /*216e0*/  F2FP.SATFINITE.E4M3.F32.PACK_AB_MERGE_C R7, RZ, R0, RZ ;  /* 0x00000000ff07723e */ /* 0x001fe200048070ff */
[----:B----4-:R-:W-:Y:S01]  /*216f0*/  FMUL R2, R34, UR22 ;  /* 0x0000001622027c20 */ /* 0x010fe20008400000 */
[----:B-----5:R-:W-:-:S04]  /*21700*/  FMUL R3, R33, UR22 ;  /* 0x0000001621037c20 */ /* 0x020fc80008400000 */
[----:B------:R-:W-:Y:S02]  /*21710*/  F2FP.SATFINITE.E4M3.F32.PACK_AB_MERGE_C R11, RZ, R2, RZ ;  /* 0x00000002ff0b723e */ /* 0x000fe400048070ff */
[----:B------:R-:W-:Y:S01]  /*21720*/  F2FP.SATFINITE.E4M3.F32.PACK_AB_MERGE_C R3, RZ, R3, RZ ;  /* 0x00000003ff03723e */ /* 0x000fe200048070ff */
[----:B------:R1:W-:Y:S01]  /*21730*/  @!P6 STG.E.U8 desc[UR20][R26.64+0xf1], R7 ;  /* 0x0000f1071a00e986 */ /* 0x0003e2000c101114 */
[----:B---3--:R-:W-:Y:S01]  /*21740*/  FMUL R4, R31, UR22 ;  /* 0x000000161f047c20 */ /* 0x008fe20008400000 */
[----:B------:R-:W-:-:S04]  /*21750*/  FMUL R5, R30, UR22 ;  /* 0x000000161e057c20 */ /* 0x000fc80008400000 */
[----:B------:R-:W-:Y:S02]  /*21760*/  F2FP.SATFINITE.E4M3.F32.PACK_AB_MERGE_C R13, RZ, R4, RZ ;  /* 0x00000004ff0d723e */ /* 0x000fe400048070ff */
[----:B------:R-:W-:Y:S01]  /*21770*/  F2FP.SATFINITE.E4M3.F32.PACK_AB_MERGE_C R5, RZ, R5, RZ ;  /* 0x00000005ff05723e */ /* 0x000fe200048070ff */
[----:B------:R1:W-:Y:S04]  /*21780*/  @!P2 STG.E.U8 desc[UR20][R28.64+0xf8], R11 ;  /* 0x0000f80b1c00a986 */ /* 0x0003e8000c101114 */
[----:B------:R1:W-:Y:S04]  /*21790*/  @!P1 STG.E.U8 desc[UR20][R28.64+0xf9], R3 ;  /* 0x0000f9031c009986 */ /* 0x0003e8000c101114 */
[----:B------:R1:W-:Y:S04]  /*217a0*/  @!P3 STG.E.U8 desc[UR20][R26.64+0xf8], R13 ;  /* 0x0000f80d1a00b986 */ /* 0x0003e8000c101114 */
[----:B------:R1:W-:Y:S02]  /*217b0*/  @!P0 STG.E.U8 desc[UR20][R26.64+0xf9], R5 ;  /* 0x0000f9051a008986 */ /* 0x0003e4000c101114 */
.L_x_551:
[----:B------:R-:W-:Y:S05]  /*217c0*/  BSYNC B0 ;  /* 0x0000000000007941 */ /* 0x000fea0003800000 */
.L_x_37:
[----:B-12---:R-:W2:Y:S04]  /*217d0*/  LDL.LU R3, [R1+0x460] ;  /* 0x0004600001037983 */ /* 0x006ea80000300800 */
[----:B------:R-:W2:Y:S01]  /*217e0*/  LDL.LU R2, [R1+0x464] ;  /* 0x0004640001027983 */ /* 0x000ea20000300800 */
[----:B------:R-:W-:Y:S01]  /*217f0*/  ULDC UR6, c[0x0][0xc] ;  /* 0x0000030000067ab9 */ /* 0x000fe20000000800 */
[----:B------:R-:W-:Y:S01]  /*21800*/  ULDC UR7, c[0x0][0x10] ;  /* 0x0000040000077ab9 */ /* 0x000fe20000000800 */
[----:B---34-:R-:W2:Y:S01]  /*21810*/  LDC R5, c[0x0][0x14] ;  /* 0x00000500ff057b82 */ /* 0x018ea20000000800 */
[----:B------:R-:W-:Y:S01]  /*21820*/  UIMAD.WIDE.U32 UR6, UR6, UR7, URZ ;  /* 0x00000007060672a5 */ /* 0x000fe2000f8e003f */
[----:B-----5:R-:W-:Y:S01]  /*21830*/  PRMT R0, RZ, 0x7610, R0 ;  /* 0x00007610ff007816 */ /* 0x020fe20000000000 */
[----:B------:R-:W-:-:S04]  /*21840*/  UMOV UR10, 0xffffffff ;  /* 0xffffffff000a7882 */ /* 0x000fc80000000000 */
[----:B--2---:R-:W-:-:S04]  /*21850*/  IMAD.WIDE.U32 R2, R5, UR6, R2 ;  /* 0x0000000605027c25 */ /* 0x004fc8000f8e0002 */
[----:B------:R-:W-:Y:S01]  /*21860*/  IMAD R5, R5, UR7, RZ ;  /* 0x0000000705057c24 */ /* 0x000fe2000f8e02ff */
[----:B------:R-:W-:Y:S01]  /*21870*/  ULDC.64 UR6, c[0x0][0x650] ;  /* 0x0001940000067ab9 */ /* 0x000fe20000000a00 */
[----:B------:R-:W-:Y:S01]  /*21880*/  IMAD.MOV.U32 R11, RZ, RZ, R2 ;  /* 0x000000ffff0b7224 */ /* 0x000fe200078e0002 */
[----:B------:R-:W-:Y:S01]  /*21890*/  ISETP.GE.U32.AND P0, PT, R2, UR6, PT ;  /* 0x0000000602007c0c */ /* 0x000fe2000bf06070 */
[----:B------:R-:W-:Y:S02]  /*218a0*/  IMAD.IADD R13, R3, 0x1, R5 ;  /* 0x00000001030d7824 */ /* 0x000fe400078e0205 */
[----:B------:R-:W-:-:S03]  /*218b0*/  IMAD.MOV.U32 R2, RZ, RZ, -0x1 ;  /* 0xffffffffff027424 */ /* 0x000fc600078e00ff */
[----:B------:R1:W-:Y:S01]  /*218c0*/  STL [R1+0x460], R13 ;  /* 0x0004600d01007387 */ /* 0x0003e20000100800 */
[----:B------:R-:W-:-:S03]  /*218d0*/  ISETP.GE.U32.AND.EX P0, PT, R13, UR7, PT, P0 ;  /* 0x000000070d007c0c */ /* 0x000fc6000bf06100 */
[----:B------:R1:W-:Y:S04]  /*218e0*/  STL [R1+0x464], R11 ;  /* 0x0004640b01007387 */ /* 0x0003e80000100800 */
[----:B------:R1:W-:Y:S06]  /*218f0*/  STL [R1+0x468], R2 ;  /* 0x0004680201007387 */ /* 0x0003ec0000100800 */
[----:B------:R-:W-:Y:S05]  /*21900*/  @P0 BRA `(.L_x_552) ;  /* 0x0000000400740947 */ /* 0x000fea0003800000 */
[----:B------:R-:W2:Y:S01]  /*21910*/  S2R R8, SR_CTAID.X ;  /* 0x0000000000087919 */ /* 0x000ea20000002500 */
[----:B------:R-:W-:Y:S01]  /*21920*/  ULDC.64 UR16, c[0x0][0x628] ;  /* 0x00018a0000107ab9 */ /* 0x000fe20000000a00 */
[----:B------:R-:W3:Y:S01]  /*21930*/  LDC R9, c[0x0][0x144] ;  /* 0x00005100ff097b82 */ /* 0x000ee20000000800 */
[----:B------:R-:W-:Y:S01]  /*21940*/  ULDC UR6, c[0x0][0x150] ;  /* 0x0000540000067ab9 */ /* 0x000fe20000000800 */
[----:B------:R-:W4:Y:S01]  /*21950*/  S2R R12, SR_CTAID.Y ;  /* 0x00000000000c7919 */ /* 0x000f220000002600 */
[----:B------:R-:W-:Y:S01]  /*21960*/  ISETP.NE.U32.AND P0, PT, RZ, UR16, PT ;  /* 0x00000010ff007c0c */ /* 0x000fe2000bf05070 */
[----:B------:R-:W-:Y:S01]  /*21970*/  ULDC UR18, c[0x0][0x630] ;  /* 0x00018c0000127ab9 */ /* 0x000fe20000000800 */
[----:B------:R-:W-:Y:S02]  /*21980*/  R2UR UR14, R11 ;  /* 0x000000000b0e72ca */ /* 0x000fe400000e0000 */
[----:B------:R-:W-:Y:S01]  /*21990*/  ISETP.NE.AND.EX P0, PT, RZ, UR17, PT, P0 ;  /* 0x00000011ff007c0c */ /* 0x000fe2000bf05300 */
[----:B0-----:R-:W0:Y:S01]  /*219a0*/  LDC.64 R6, c[0x0][0x620] ;  /* 0x00018800ff067b82 */ /* 0x001e220000000a00 */
[----:B------:R-:W-:-:S02]  /*219b0*/  R2UR UR15, R13 ;  /* 0x000000000d0f72ca */ /* 0x000fc400000e0000 */
[----:B--2---:R-:W-:-:S05]  /*219c0*/  I2FP.F32.U32 R0, R8 ;  /* 0x0000000800007245 */ /* 0x004fca0000201000 */
[----:B------:R-:W-:-:S06]  /*219d0*/  FMUL R0, R0, UR6 ;  /* 0x0000000600007c20 */ /* 0x000fcc0008400000 */
[----:B------:R-:W2:Y:S01]  /*219e0*/  F2I.U32.TRUNC.NTZ R0, R0 ;  /* 0x0000000000007305 */ /* 0x000ea2000020f000 */
[----:B----4-:R-:W-:Y:S05]  /*219f0*/  @!P0 BRA `(.L_x_553) ;  /* 0x0000000000308947 */ /* 0x010fea0003800000 */
        /* <DEDUP_REMOVED lines=12> */
.L_x_553:
[----:B------:R-:W-:Y:S01]  /*21ac0*/  USHF.R.U64 UR10, UR14, UR18, UR15 ;  /* 0x000000120e0a7299 */ /* 0x000fe2000800120f */
[----:B------:R-:W4:Y:S01]  /*21ad0*/  LDC.64 R22, c[0x0][0x640] ;  /* 0x00019000ff167b82 */ /* 0x000f220000000a00 */
[----:B------:R-:W-:Y:S01]  /*21ae0*/  USHF.R.U32.HI UR6, URZ, UR18, UR15 ;  /* 0x000000123f067299 */ /* 0x000fe2000801160f */
[----:B--2---:R-:W-:Y:S02]  /*21af0*/  IMAD.MOV R10, RZ, RZ, -R0 ;  /* 0x000000ffff0a7224 */ /* 0x004fe400078e0a00 */
[----:B-1----:R-:W-:Y:S01]  /*21b00*/  IMAD.MOV.U32 R2, RZ, RZ, R11 ;  /* 0x000000ffff027224 */ /* 0x002fe200078e000b */
[----:B------:R-:W-:Y:S01]  /*21b10*/  IADD3 R5, P0, RZ, -UR10, RZ ;  /* 0x8000000aff057c10 */ /* 0x000fe2000ff1e0ff */
[----:B---3--:R-:W-:Y:S02]  /*21b20*/  IMAD R18, R9, R10, R8 ;  /* 0x0000000a09127224 */ /* 0x008fe400078e0208 */
[----:B------:R-:W1:Y:S02]  /*21b30*/  LDC R4, c[0x0][0x618] ;  /* 0x00018600ff047b82 */ /* 0x000e640000000800 */
[----:B------:R-:W-:Y:S01]  /*21b40*/  IMAD.X R3, RZ, RZ, ~UR6, P0 ;  /* 0x80000006ff037e24 */ /* 0x000fe200080e06ff */
[----:B------:R-:W-:-:S03]  /*21b50*/  ULDC UR6, c[0x0][0x154] ;  /* 0x0000550000067ab9 */ /* 0x000fc60000000800 */
[-C--:B0-----:R-:W-:Y:S02]  /*21b60*/  IMAD R0, R3, R6.reuse, RZ ;  /* 0x0000000603007224 */ /* 0x081fe400078e02ff */
[----:B------:R-:W0:Y:S01]  /*21b70*/  LDC R14, c[0x0][0x608] ;  /* 0x00018200ff0e7b82 */ /* 0x000e220000000800 */
[----:B------:R-:W-:Y:S02]  /*21b80*/  IMAD.MOV.U32 R3, RZ, RZ, R13 ;  /* 0x000000ffff037224 */ /* 0x000fe400078e000d */
[----:B------:R-:W-:-:S05]  /*21b90*/  IMAD.WIDE.U32 R2, R5, R6, R2 ;  /* 0x0000000605027225 */ /* 0x000fca00078e0002 */
[----:B------:R-:W2:Y:S01]  /*21ba0*/  LDC R20, c[0x0][0x658] ;  /* 0x00019600ff147b82 */ /* 0x000ea20000000800 */
[----:B------:R-:W-:Y:S01]  /*21bb0*/  IMAD R5, R5, R7, R0 ;  /* 0x0000000705057224 */ /* 0x000fe200078e0200 */
[----:B------:R-:W-:Y:S01]  /*21bc0*/  I2FP.F32.U32 R0, R12 ;  /* 0x0000000c00007245 */ /* 0x000fe20000201000 */
[----:B------:R-:W-:Y:S01]  /*21bd0*/  IMAD.MOV.U32 R7, RZ, RZ, 0x1 ;  /* 0x00000001ff077424 */ /* 0x000fe200078e00ff */
[----:B----4-:R-:W-:Y:S01]  /*21be0*/  ISETP.NE.U32.AND P0, PT, R22, RZ, PT ;  /* 0x000000ff1600720c */ /* 0x010fe20003f05070 */
[----:B------:R-:W-:Y:S02]  /*21bf0*/  IMAD.IADD R3, R3, 0x1, R5 ;  /* 0x0000000103037824 */ /* 0x000fe400078e0205 */
[----:B------:R-:W-:Y:S01]  /*21c00*/  FMUL R0, R0, UR6 ;  /* 0x0000000600007c20 */ /* 0x000fe20008400000 */
[----:B------:R-:W3:Y:S01]  /*21c10*/  LDC R15, c[0x0][0x148] ;  /* 0x00005200ff0f7b82 */ /* 0x000ee20000000800 */
[----:B------:R-:W-:Y:S01]  /*21c20*/  ISETP.NE.AND.EX P0, PT, R23, RZ, PT, P0 ;  /* 0x000000ff1700720c */ /* 0x000fe20003f05300 */
[----:B------:R-:W-:Y:S01]  /*21c30*/  IMAD.MOV.U32 R5, RZ, RZ, -0x1 ;  /* 0xffffffffff057424 */ /* 0x000fe200078e00ff */
[-CC-:B-1----:R-:W-:Y:S01]  /*21c40*/  SHF.R.U64 R10, R2, R4.reuse, R3.reuse ;  /* 0x00000004020a7219 */ /* 0x182fe20000001203 */
[----:B------:R1:W4:Y:S01]  /*21c50*/  F2I.U32.TRUNC.NTZ R13, R0 ;  /* 0x00000000000d7305 */ /* 0x000322000020f000 */
[----:B------:R-:W-:-:S03]  /*21c60*/  SHF.R.U32.HI R3, RZ, R4, R3 ;  /* 0x00000004ff037219 */ /* 0x000fc60000011603 */
[----:B------:R-:W1:Y:S01]  /*21c70*/  LDC R16, c[0x0][0x600] ;  /* 0x00018000ff107b82 */ /* 0x000e620000000800 */
[-CC-:B0-----:R-:W-:Y:S02]  /*21c80*/  SHF.R.U64 R8, R10, R14.reuse, R3.reuse ;  /* 0x0000000e0a087219 */ /* 0x181fe40000001203 */
[----:B------:R-:W-:-:S05]  /*21c90*/  SHF.R.U32.HI R3, RZ, R14, R3 ;  /* 0x0000000eff037219 */ /* 0x000fca0000011603 */
[----:B------:R-:W0:Y:S01]  /*21ca0*/  LDC R17, c[0x0][0x648] ;  /* 0x00019200ff117b82 */ /* 0x000e220000000800 */
[-CC-:B--2---:R-:W-:Y:S02]  /*21cb0*/  SHF.R.U64 R11, R8, R20.reuse, R3.reuse ;  /* 0x00000014080b7219 */ /* 0x184fe40000001203 */
[-C--:B------:R-:W-:Y:S02]  /*21cc0*/  SHF.L.U32 R5, R5, R20.reuse, RZ ;  /* 0x0000001405057219 */ /* 0x080fe400000006ff */
[-C--:B------:R-:W-:Y:S01]  /*21cd0*/  SHF.R.U32.HI R3, RZ, R20.reuse, R3 ;  /* 0x00000014ff037219 */ /* 0x080fe20000011603 */
[----:B------:R-:W-:Y:S01]  /*21ce0*/  IMAD.MOV.U32 R2, RZ, RZ, R11 ;  /* 0x000000ffff027224 */ /* 0x000fe200078e000b */
[----:B------:R-:W-:Y:S01]  /*21cf0*/  SHF.L.U32 R20, R7, R20, RZ ;  /* 0x0000001407147219 */ /* 0x000fe200000006ff */
[----:B------:R-:W2:Y:S01]  /*21d00*/  LDC R19, c[0x0][0x638] ;  /* 0x00018e00ff137b82 */ /* 0x000ea20000000800 */
[----:B------:R-:W-:-:S07]  /*21d10*/  LOP3.LUT R39, RZ, R5, RZ, 0x33, !PT ;  /* 0x00000005ff277212 */ /* 0x000fce00078e33ff */
[----:B------:R-:W0:Y:S01]  /*21d20*/  LDC R21, c[0x0][0x610] ;  /* 0x00018400ff157b82 */ /* 0x000e220000000800 */
[----:B----4-:R-:W-:Y:S05]  /*21d30*/  @!P0 BRA `(.L_x_554) ;  /* 0x0000000000288947 */ /* 0x010fea0003800000 */
[----:B-1----:R-:W1:Y:S02]  /*21d40*/  LDC R0, c[0x0][0x64c] ;  /* 0x00019300ff007b82 */ /* 0x002e640000000800 */
[----:B-1----:R-:W-:-:S05]  /*21d50*/  IADD3 R7, P0, R11, R0, RZ ;  /* 0x000000000b077210 */ /* 0x002fca0007f1e0ff */
        /* <DEDUP_REMOVED lines=8> */
.L_x_554:
[----:B01----:R-:W-:Y:S01]  /*21de0*/  SHF.R.U64 R0, R2, R17, R3 ;  /* 0x0000001102007219 */ /* 0x003fe20000001203 */
[----:B------:R-:W-:Y:S01]  /*21df0*/  VIADD R3, R16, 0xffffffff ;  /* 0xffffffff10037836 */ /* 0x000fe20000000000 */
[----:B------:R-:W-:Y:S01]  /*21e00*/  LOP3.LUT R39, R8, R39, RZ, 0xc0, !PT ;  /* 0x0000002708277212 */ /* 0x000fe200078ec0ff */
[----:B------:R-:W-:Y:S02]  /*21e10*/  IMAD.MOV R13, RZ, RZ, -R13 ;  /* 0x000000ffff0d7224 */ /* 0x000fe400078e0a0d */
[----:B------:R-:W-:Y:S01]  /*21e20*/  IMAD.MOV R2, RZ, RZ, -R0 ;  /* 0x000000ffff027224 */ /* 0x000fe200078e0a00 */
[----:B------:R-:W-:Y:S01]  /*21e30*/  LOP3.LUT R3, R10, R3, RZ, 0xc0, !PT ;  /* 0x000000030a037212 */ /* 0x000fe200078ec0ff */
[----:B------:R-:W-:Y:S02]  /*21e40*/  IMAD R39, R20, R0, R39 ;  /* 0x0000000014277224 */ /* 0x000fe400078e0227 */
[----:B---3--:R-:W-:Y:S02]  /*21e50*/  @P4 IMAD R18, R15, R13, R12 ;  /* 0x0000000d0f124224 */ /* 0x008fe400078e020c */
[----:B--2---:R-:W-:-:S02]  /*21e60*/  IMAD R0, R2, R19, R11 ;  /* 0x0000001302007224 */ /* 0x004fc400078e020b */
[----:B------:R-:W-:Y:S02]  /*21e70*/  IMAD R39, R39, R21, R18 ;  /* 0x0000001527277224 */ /* 0x000fe400078e0212 */
[----:B------:R-:W-:Y:S02]  /*21e80*/  IMAD R2, R0, R16, R3 ;  /* 0x0000001000027224 */ /* 0x000fe400078e0203 */
[----:B------:R-:W-:-:S03]  /*21e90*/  IMAD.MOV.U32 R4, RZ, RZ, 0x1 ;  /* 0x00000001ff047424 */ /* 0x000fc600078e00ff */
[----:B------:R-:W-:Y:S02]  /*21ea0*/  SEL R3, R2, R39, !P4 ;  /* 0x0000002702037207 */ /* 0x000fe40006000000 */
[----:B------:R-:W-:Y:S02]  /*21eb0*/  PRMT R0, R4, 0x7610, R0 ;  /* 0x0000761004007816 */ /* 0x000fe40000000000 */
[----:B------:R-:W-:Y:S01]  /*21ec0*/  SEL R39, R39, R2, !P4 ;  /* 0x0000000227277207 */ /* 0x000fe20006000000 */
[----:B------:R2:W-:Y:S06]  /*21ed0*/  STL [R1+0x468], R3 ;  /* 0x0004680301007387 */ /* 0x0005ec0000100800 */
.L_x_552:
[----:B------:R3:W-:Y:S01]  /*21ee0*/  STL [R1+0x46c], R39 ;  /* 0x00046c2701007387 */ /* 0x0007e20000100800 */
[----:B------:R-:W-:-:S13]  /*21ef0*/  LOP3.LUT P0, RZ, R0, 0xff, RZ, 0xc0, !PT ;  /* 0x000000ff00ff7812 */ /* 0x000fda000780c0ff */
[----:B---3--:R-:W-:Y:S05]  /*21f00*/  @P0 BRA `(.L_x_555) ;  /* 0xfffffdf000f40947 */ /* 0x008fea000383ffff */
[----:B------:R-:W-:Y:S05]  /*21f10*/  EXIT ;  /* 0x000000000000794d */ /* 0x000fea0003800000 */
.L_x_7:
[----:B0-----:R-:W2:Y:S01]  /*21f20*/  LDL R16, [R1+0x464] ;  /* 0x0004640001107983 */ /* 0x001ea20000100800 */
[----:B------:R-:W-:-:S03]  /*21f30*/  ULDC.64 UR4, c[0x0][0x650] ;  /* 0x0001940000047ab9 */ /* 0x000fc60000000a00 */
[----:B------:R-:W3:Y:S01]  /*21f40*/  LDL R20, [R1+0x460] ;  /* 0x0004600001147983 */ /* 0x000ee20000100800 */
[----:B------:R-:W-:Y:S01]  /*21f50*/  PRMT R0, RZ, 0x7610, R0 ;  /* 0x00007610ff007816 */ /* 0x000fe20000000000 */
[----:B------:R-:W-:Y:S02]  /*21f60*/  IMAD.MOV.U32 R5, RZ, RZ, -0x1 ;  /* 0xffffffffff057424 */ /* 0x000fe400078e00ff */
[----:B------:R-:W-:Y:S02]  /*21f70*/  IMAD.MOV.U32 R4, RZ, RZ, -0x1 ;  /* 0xffffffffff047424 */ /* 0x000fe400078e00ff */
[----:B------:R-:W-:Y:S01]  /*21f80*/  IMAD.MOV.U32 R10, RZ, RZ, -0x1 ;  /* 0xffffffffff0a7424 */ /* 0x000fe200078e00ff */
[----:B--2---:R-:W-:-:S04]  /*21f90*/  ISETP.GE.U32.AND P0, PT, R16, UR4, PT ;  /* 0x0000000410007c0c */ /* 0x004fc8000bf06070 */
[----:B---3--:R-:W-:-:S13]  /*21fa0*/  ISETP.GE.U32.AND.EX P0, PT, R20, UR5, PT, P0 ;  /* 0x0000000514007c0c */ /* 0x008fda000bf06100 */
[----:B------:R-:W-:Y:S05]  /*21fb0*/  @P0 BRA `(.L_x_556) ;  /* 0x0000000400300947 */ /* 0x000fea0003800000 */
[----:B------:R-:W0:Y:S01]  /*21fc0*/  LDC.64 R14, c[0x0][0x628] ;  /* 0x00018a00ff0e7b82 */ /* 0x000e220000000a00 */
[----:B------:R-:W-:Y:S02]  /*21fd0*/  IMAD.MOV.U32 R8, RZ, RZ, R16 ;  /* 0x000000ffff087224 */ /* 0x000fe400078e0010 */
[----:B------:R-:W-:-:S05]  /*21fe0*/  IMAD.MOV.U32 R9, RZ, RZ, R20 ;  /* 0x000000ffff097224 */ /* 0x000fca00078e0014 */
[----:B------:R-:W1:Y:S08]  /*21ff0*/  LDC R10, c[0x0][0x630] ;  /* 0x00018c00ff0a7b82 */ /* 0x000e700000000800 */
[----:B------:R-:W2:Y:S01]  /*22000*/  LDC.64 R18, c[0x0][0x620] ;  /* 0x00018800ff127b82 */ /* 0x000ea20000000a00 */
[----:B0-----:R-:W-:-:S04]  /*22010*/  ISETP.NE.U32.AND P0, PT, R14, RZ, PT ;  /* 0x000000ff0e00720c */ /* 0x001fc80003f05070 */
[----:B------:R-:W-:-:S13]  /*22020*/  ISETP.NE.AND.EX P0, PT, R15, RZ, PT, P0 ;  /* 0x000000ff0f00720c */ /* 0x000fda0003f05300 */
[----:B-12---:R-:W-:Y:S05]  /*22030*/  @!P0 BRA `(.L_x_557) ;  /* 0x0000000000288947 */ /* 0x006fea0003800000 */
[----:B------:R-:W0:Y:S02]  /*22040*/  LDC R0, c[0x0][0x634] ;  /* 0x00018d00ff007b82 */ /* 0x000e240000000800 */
[----:B0-----:R-:W-:-:S05]  /*22050*/  IADD3 R9, P0, R16, R0, RZ ;  /* 0x0000000010097210 */ /* 0x001fca0007f1e0ff */
        /* <DEDUP_REMOVED lines=8> */
.L_x_557:
[----:B------:R-:W0:Y:S01]  /*220e0*/  LDC.64 R22, c[0x0][0x640] ;  /* 0x00019000ff167b82 */ /* 0x000e220000000a00 */
[-CC-:B------:R-:W-:Y:S01]  /*220f0*/  SHF.R.U64 R14, R8, R10.reuse, R9.reuse ;  /* 0x0000000a080e7219 */ /* 0x180fe20000001209 */
[----:B------:R-:W-:Y:S01]  /*22100*/  IMAD.MOV.U32 R4, RZ, RZ, R16 ;  /* 0x000000ffff047224 */ /* 0x000fe200078e0010 */
[----:B------:R-:W-:Y:S01]  /*22110*/  SHF.R.U32.HI R0, RZ, R10, R9 ;  /* 0x0000000aff007219 */ /* 0x000fe20000011609 */
[----:B------:R-:W-:Y:S01]  /*22120*/  IMAD.MOV.U32 R24, RZ, RZ, 0x1 ;  /* 0x00000001ff187424 */ /* 0x000fe200078e00ff */
[----:B------:R-:W-:-:S03]  /*22130*/  IADD3 R7, P0, RZ, -R14, RZ ;  /* 0x8000000eff077210 */ /* 0x000fc60007f1e0ff */
[----:B------:R-:W1:Y:S02]  /*22140*/  LDC R6, c[0x0][0x618] ;  /* 0x00018600ff067b82 */ /* 0x000e640000000800 */
[----:B------:R-:W-:-:S04]  /*22150*/  IMAD.X R5, RZ, RZ, ~R0, P0 ;  /* 0x000000ffff057224 */ /* 0x000fc800000e0e00 */
[-C--:B------:R-:W-:Y:S02]  /*22160*/  IMAD R0, R5, R18.reuse, RZ ;  /* 0x0000001205007224 */ /* 0x080fe400078e02ff */
[----:B------:R-:W2:Y:S01]  /*22170*/  LDC R8, c[0x0][0x608] ;  /* 0x00018200ff087b82 */ /* 0x000ea20000000800 */
[----:B------:R-:W-:Y:S02]  /*22180*/  IMAD.MOV.U32 R5, RZ, RZ, R20 ;  /* 0x000000ffff057224 */ /* 0x000fe400078e0014 */
[----:B------:R-:W-:-:S05]  /*22190*/  IMAD.WIDE.U32 R4, R7, R18, R4 ;  /* 0x0000001207047225 */ /* 0x000fca00078e0004 */
[----:B------:R-:W3:Y:S01]  /*221a0*/  LDC R21, c[0x0][0x658] ;  /* 0x00019600ff157b82 */ /* 0x000ee20000000800 */
[----:B------:R-:W-:Y:S01]  /*221b0*/  IMAD R7, R7, R19, R0 ;  /* 0x0000001307077224 */ /* 0x000fe200078e0200 */
[----:B0-----:R-:W-:-:S03]  /*221c0*/  ISETP.NE.U32.AND P0, PT, R22, RZ, PT ;  /* 0x000000ff1600720c */ /* 0x001fc60003f05070 */
[----:B------:R-:W-:Y:S01]  /*221d0*/  IMAD.IADD R5, R5, 0x1, R7 ;  /* 0x0000000105057824 */ /* 0x000fe200078e0207 */
[----:B------:R-:W-:Y:S02]  /*221e0*/  ISETP.NE.AND.EX P0, PT, R23, RZ, PT, P0 ;  /* 0x000000ff1700720c */ /* 0x000fe40003f05300 */
[----:B------:R-:W0:Y:S02]  /*221f0*/  LDC R16, c[0x0][0x600] ;  /* 0x00018000ff107b82 */ /* 0x000e240000000800 */
[-CC-:B-1----:R-:W-:Y:S01]  /*22200*/  SHF.R.U64 R10, R4, R6.reuse, R5.reuse ;  /* 0x00000006040a7219 */ /* 0x182fe20000001205 */
[----:B------:R-:W-:Y:S01]  /*22210*/  IMAD.MOV.U32 R4, RZ, RZ, -0x1 ;  /* 0xffffffffff047424 */ /* 0x000fe200078e00ff */
[----:B------:R-:W-:-:S04]  /*22220*/  SHF.R.U32.HI R5, RZ, R6, R5 ;  /* 0x00000006ff057219 */ /* 0x000fc80000011605 */
[----:B------:R-:W1:Y:S01]  /*22230*/  LDC R18, c[0x0][0x648] ;  /* 0x00019200ff127b82 */ /* 0x000e620000000800 */
[-CC-:B--2---:R-:W-:Y:S02]  /*22240*/  SHF.R.U64 R17, R10, R8.reuse, R5.reuse ;  /* 0x000000080a117219 */ /* 0x184fe40000001205 */
[----:B------:R-:W-:-:S05]  /*22250*/  SHF.R.U32.HI R0, RZ, R8, R5 ;  /* 0x00000008ff007219 */ /* 0x000fca0000011605 */
[----:B------:R-:W2:Y:S01]  /*22260*/  LDC R20, c[0x0][0x638] ;  /* 0x00018e00ff147b82 */ /* 0x000ea20000000800 */
[-C--:B---3--:R-:W-:Y:S02]  /*22270*/  SHF.L.U32 R4, R4, R21.reuse, RZ ;  /* 0x0000001504047219 */ /* 0x088fe400000006ff */
[-CC-:B------:R-:W-:Y:S02]  /*22280*/  SHF.R.U64 R19, R17, R21.reuse, R0.reuse ;  /* 0x0000001511137219 */ /* 0x180fe40000001200 */
[----:B------:R-:W-:Y:S02]  /*22290*/  LOP3.LUT R26, RZ, R4, RZ, 0x33, !PT ;  /* 0x00000004ff1a7212 */ /* 0x000fe400078e33ff */
[----:B------:R-:W-:Y:S01]  /*222a0*/  SHF.R.U32.HI R5, RZ, R21, R0 ;  /* 0x00000015ff057219 */ /* 0x000fe20000011600 */
[----:B------:R-:W3:Y:S01]  /*222b0*/  LDC R25, c[0x0][0x610] ;  /* 0x00018400ff197b82 */ /* 0x000ee20000000800 */
[----:B------:R-:W-:Y:S01]  /*222c0*/  IMAD.MOV.U32 R4, RZ, RZ, R19 ;  /* 0x000000ffff047224 */ /* 0x000fe200078e0013 */
[----:B------:R-:W-:Y:S06]  /*222d0*/  @!P0 BRA `(.L_x_558) ;  /* 0x0000000000288947 */ /* 0x000fec0003800000 */
        /* <DEDUP_REMOVED lines=10> */
.L_x_558:
[----:B-1----:R-:W-:Y:S01]  /*22380*/  SHF.R.U64 R3, R4, R18, R5 ;  /* 0x0000001204037219 */ /* 0x002fe20000001205 */
[----:B0-----:R-:W-:Y:S01]  /*22390*/  VIADD R5, R16, 0xffffffff ;  /* 0xffffffff10057836 */ /* 0x001fe20000000000 */
[----:B------:R-:W-:Y:S01]  /*223a0*/  SHF.L.U32 R24, R24, R21, RZ ;  /* 0x0000001518187219 */ /* 0x000fe200000006ff */
[----:B------:R-:W-:Y:S01]  /*223b0*/  @P4 IMAD R11, R13, R12, R2 ;  /* 0x0000000c0d0b4224 */ /* 0x000fe200078e0202 */
[----:B------:R-:W-:Y:S01]  /*223c0*/  LOP3.LUT R0, R17, R26, RZ, 0xc0, !PT ;  /* 0x0000001a11007212 */ /* 0x000fe200078ec0ff */
[----:B------:R-:W-:-:S04]  /*223d0*/  IMAD.MOV R4, RZ, RZ, -R3 ;  /* 0x000000ffff047224 */ /* 0x000fc800078e0a03 */
[----:B------:R-:W-:Y:S01]  /*223e0*/  IMAD R2, R24, R3, R0 ;  /* 0x0000000318027224 */ /* 0x000fe200078e0200 */
[----:B------:R-:W-:Y:S01]  /*223f0*/  LOP3.LUT R3, R10, R5, RZ, 0xc0, !PT ;  /* 0x000000050a037212 */ /* 0x000fe200078ec0ff */
[----:B--2---:R-:W-:Y:S02]  /*22400*/  IMAD R0, R4, R20, R19 ;  /* 0x0000001404007224 */ /* 0x004fe400078e0213 */
[----:B---3--:R-:W-:Y:S02]  /*22410*/  IMAD R5, R2, R25, R11 ;  /* 0x0000001902057224 */ /* 0x008fe400078e020b */
[----:B------:R-:W-:Y:S02]  /*22420*/  IMAD.MOV.U32 R4, RZ, RZ, 0x1 ;  /* 0x00000001ff047424 */ /* 0x000fe400078e00ff */
[----:B------:R-:W-:Y:S02]  /*22430*/  IMAD R2, R0, R16, R3 ;  /* 0x0000001000027224 */ /* 0x000fe400078e0203 */
[----:B------:R-:W-:Y:S01]  /*22440*/  IMAD.MOV.U32 R10, RZ, RZ, R14 ;  /* 0x000000ffff0a7224 */ /* 0x000fe200078e000e */
[----:B------:R-:W-:-:S02]  /*22450*/  PRMT R0, R4, 0x7610, R0 ;  /* 0x0000761004007816 */ /* 0x000fc40000000000 */
[----:B------:R-:W-:Y:S02]  /*22460*/  SEL R4, R2, R5, !P4 ;  /* 0x0000000502047207 */ /* 0x000fe40006000000 */
[----:B------:R-:W-:-:S07]  /*22470*/  SEL R5, R5, R2, !P4 ;  /* 0x0000000205057207 */ /* 0x000fce0006000000 */
.L_x_556:
[----:B------:R-:W-:-:S08]  /*22480*/  NOP ;  /* 0x0000000000007918 */ /* 0x000fd00000000000 */
[----:B------:R-:W0:-:S00]  /*22490*/  USETMAXREG.DEALLOC.CTAPOOL 0x18 ;  /* 0x00000018000079c8 */ /* 0x000e0000080e0500 */
[----:B------:R-:W-:-:S13]  /*224a0*/  ISETP.NE.AND P0, PT, RZ, UR8, PT ;  /* 0x00000008ff007c0c */ /* 0x000fda000bf05270 */
[----:B------:R-:W-:Y:S05]  /*224b0*/  @P0 EXIT ;  /* 0x000000000000094d */ /* 0x000fea0003800000 */
[----:B0-----:R-:W-:Y:S01]  /*224c0*/  LOP3.LUT P0, RZ, R0, 0xff, RZ, 0xc0, !PT ;  /* 0x000000ff00ff7812 */ /* 0x001fe2000780c0ff */
[----:B------:R-:W-:Y:S02]  /*224d0*/  IMAD.MOV.U32 R6, RZ, RZ, 0x1 ;  /* 0x00000001ff067424 */ /* 0x000fe400078e00ff */
[----:B------:R-:W-:-:S10]  /*224e0*/  IMAD.MOV.U32 R7, RZ, RZ, RZ ;  /* 0x000000ffff077224 */ /* 0x000fd400078e00ff */
[----:B------:R-:W-:Y:S05]  /*224f0*/  @!P0 BRA `(.L_x_559) ;  /* 0x0000000c00508947 */ /* 0x000fea0003800000 */
[----:B------:R-:W0:Y:S01]  /*22500*/  LDC R0, c[0x0][0x28c] ;  /* 0x0000a300ff007b82 */ /* 0x000e220000000800 */
[----:B------:R-:W-:Y:S01]  /*22510*/  ULDC UR6, c[0x0][0x658] ;  /* 0x0001960000067ab9 */ /* 0x000fe20000000800 */
[----:B------:R-:W-:Y:S01]  /*22520*/  UMOV UR9, 0xffffffff ;  /* 0xffffffff00097882 */ /* 0x000fe20000000000 */
[----:B------:R-:W-:Y:S01]  /*22530*/  ULDC UR8, c[0x0][0xc] ;  /* 0x0000030000087ab9 */ /* 0x000fe20000000800 */
[----:B------:R-:W-:Y:S01]  /*22540*/  USHF.L.U32 UR11, UR9, UR6, URZ ;  /* 0x00000006090b7299 */ /* 0x000fe2000800063f */
[----:B------:R-:W-:Y:S01]  /*22550*/  BSSY B0, `(.L_x_559) ;  /* 0x00000ce000007945 */ /* 0x000fe20003800000 */
[----:B------:R-:W-:Y:S01]  /*22560*/  UMOV UR10, 0x1 ;  /* 0x00000001000a7882 */ /* 0x000fe20000000000 */
[----:B------:R-:W-:Y:S01]  /*22570*/  ULDC UR9, c[0x0][0x10] ;  /* 0x0000040000097ab9 */ /* 0x000fe20000000800 */
[----:B------:R-:W1:Y:S01]  /*22580*/  S2UR UR4, SR_CgaCtaId ;  /* 0x00000000000479c3 */ /* 0x000e620000008800 */
[----:B------:R-:W-:Y:S01]  /*22590*/  UIMAD.WIDE.U32 UR8, UR8, UR9, URZ ;  /* 0x00000009080872a5 */ /* 0x000fe2000f8e003f */
[----:B------:R-:W-:Y:S01]  /*225a0*/  IMAD.MOV.U32 R9, RZ, RZ, 0x1 ;  /* 0x00000001ff097424 */ /* 0x000fe200078e00ff */
[----:B------:R-:W-:Y:S01]  /*225b0*/  USHF.L.U32 UR6, UR10, UR6, URZ ;  /* 0x000000060a067299 */ /* 0x000fe2000800063f */
[----:B------:R-:W-:Y:S01]  /*225c0*/  IMAD.MOV.U32 R6, RZ, RZ, 0x1 ;  /* 0x00000001ff067424 */ /* 0x000fe200078e00ff */
[----:B------:R-:W-:Y:S01]  /*225d0*/  ULDC UR5, c[0x0][0x600] ;  /* 0x0001800000057ab9 */ /* 0x000fe20000000800 */
[----:B------:R-:W-:Y:S01]  /*225e0*/  ULDC UR10, c[0x0][0x14] ;  /* 0x00000500000a7ab9 */ /* 0x000fe20000000800 */
[----:B------:R-:W-:Y:S01]  /*225f0*/  IMAD.MOV.U32 R7, RZ, RZ, RZ ;  /* 0x000000ffff077224 */ /* 0x000fe200078e00ff */
[----:B------:R-:W-:-:S02]  /*22600*/  UIMAD.WIDE.U32 UR24, UR8, UR10, URZ ;  /* 0x0000000a081872a5 */ /* 0x000fc4000f8e003f */
[----:B------:R-:W-:Y:S02]  /*22610*/  UIMAD UR18, UR9, UR10, URZ ;  /* 0x0000000a091272a4 */ /* 0x000fe4000f8e023f */
[----:B------:R-:W-:Y:S02]  /*22620*/  ULOP3.LUT UR23, UR13, 0x2, URZ, 0xfc, !UPT ;  /* 0x000000020d177892 */ /* 0x000fe4000f8efc3f */
[----:B------:R-:W-:Y:S01]  /*22630*/  UIADD3 UR5, UR5, -0x1, URZ ;  /* 0xffffffff05057890 */ /* 0x000fe2000fffe03f */
[----:B0-----:R-:W-:Y:S01]  /*22640*/  VIADD R0, R0, 0x1f ;  /* 0x0000001f00007836 */ /* 0x001fe20000000000 */
[----:B------:R-:W-:Y:S02]  /*22650*/  ULOP3.LUT UR20, URZ, UR11, URZ, 0x33, !UPT ;  /* 0x0000000b3f147292 */ /* 0x000fe4000f8e333f */
[----:B------:R-:W-:Y:S02]  /*22660*/  UIADD3 UR18, UR25, UR18, URZ ;  /* 0x0000001219127290 */ /* 0x000fe4000fffe03f */
[----:B------:R-:W-:Y:S01]  /*22670*/  SHF.R.S32.HI R3, RZ, 0x1f, R0 ;  /* 0x0000001fff037819 */ /* 0x000fe20000011400 */
[----:B------:R-:W-:Y:S01]  /*22680*/  ULDC.64 UR26, c[0x0][0x198] ;  /* 0x00006600001a7ab9 */ /* 0x000fe20000000a00 */
[----:B-1----:R-:W-:-:S02]  /*22690*/  USHF.L.U32 UR7, UR4, 0x7, URZ ;  /* 0x0000000704077899 */ /* 0x002fc4000800063f */
[----:B------:R-:W-:Y:S01]  /*226a0*/  LEA.HI R0, R3, R0, RZ, 0x5 ;  /* 0x0000000003007211 */ /* 0x000fe200078f28ff */
[----:B------:R-:W-:Y:S02]  /*226b0*/  USHF.L.U32 UR4, UR4, 0xc, URZ ;  /* 0x0000000c04047899 */ /* 0x000fe4000800063f */
[----:B------:R-:W-:Y:S01]  /*226c0*/  ULOP3.LUT UR7, UR7, 0x80, URZ, 0xc0, !UPT ;  /* 0x0000008007077892 */ /* 0x000fe2000f8ec03f */
[----:B------:R-:W-:-:S05]  /*226d0*/  SHF.R.S32.HI R0, RZ, 0x5, R0 ;  /* 0x00000005ff007819 */ /* 0x000fca0000011400 */
[----:B------:R-:W-:-:S07]  /*226e0*/  VIADD R15, R0, 0x1 ;  /* 0x00000001000f7836 */ /* 0x000fce0000000000 */
.L_x_570:
[----:B------:R-:W-:-:S03]  /*226f0*/  UMOV UR8, 0xffffffff ;  /* 0xffffffff00087882 */ /* 0x000fc60000000000 */
[----:B------:R-:W-:Y:S05]  /*22700*/  BRA.DIV UR8, `(.L_x_560) ;  /* 0x0000000e08a47947 */ /* 0x000fea000b800000 */
[----:B------:R-:W-:-:S13]  /*22710*/  ELECT P0, URZ, PT ;  /* 0x00000000003f782f */ /* 0x000fda0003800000 */
.L_x_580:
[----:B------:R-:W0:Y:S01]  /*22720*/  LDC R2, c[0x0][0x28c] ;  /* 0x0000a300ff027b82 */ /* 0x000e220000000800 */
[----:B------:R-:W-:Y:S01]  /*22730*/  BSSY B1, `(.L_x_561) ;  /* 0x0000039000017945 */ /* 0x000fe20003800000 */
[----:B0-----:R-:W-:-:S13]  /*22740*/  ISETP.LT.OR P0, PT, R2, 0x1, !P0 ;  /* 0x000000010200780c */ /* 0x001fda0004701670 */
[----:B------:R-:W-:Y:S05]  /*22750*/  @P0 BRA `(.L_x_562) ;  /* 0x0000000000d80947 */ /* 0x000fea0003800000 */
[----:B------:R-:W-:Y:S01]  /*22760*/  LEA R4, R4, UR7, 0x8 ;  /* 0x0000000704047c11 */ /* 0x000fe2000f8e40ff */
[----:B------:R-:W-:Y:S02]  /*22770*/  IMAD.SHL.U32 R5, R5, 0x100, RZ ;  /* 0x0000010005057824 */ /* 0x000fe400078e00ff */
[----:B------:R-:W-:Y:S02]  /*22780*/  IMAD.MOV.U32 R13, RZ, RZ, RZ ;  /* 0x000000ffff0d7224 */ /* 0x000fe400078e00ff */
[----:B------:R-:W-:Y:S02]  /*22790*/  IMAD.MOV.U32 R2, RZ, RZ, R15 ;  /* 0x000000ffff027224 */ /* 0x000fe400078e000f */
[----:B------:R-:W-:Y:S02]  /*227a0*/  IMAD.MOV.U32 R3, RZ, RZ, R6 ;  /* 0x000000ffff037224 */ /* 0x000fe400078e0006 */
[----:B------:R-:W-:-:S07]  /*227b0*/  IMAD.MOV.U32 R8, RZ, RZ, R7 ;  /* 0x000000ffff087224 */ /* 0x000fce00078e0007 */
.L_x_565:
[----:B------:R-:W0:Y:S01]  /*227c0*/  S2R R12, SR_CgaCtaId ;  /* 0x00000000000c7919 */ /* 0x000e220000008800 */
[----:B------:R-:W-:Y:S01]  /*227d0*/  MOV R11, 0x400 ;  /* 0x00000400000b7802 */ /* 0x000fe20000000f00 */
[----:B------:R-:W1:Y:S03]  /*227e0*/  S2R R14, SR_TID.X ;  /* 0x00000000000e7919 */ /* 0x000e660000002100 */
[----:B0-----:R-:W-:Y:S02]  /*227f0*/  LEA R17, R12, R11, 0x18 ;  /* 0x0000000b0c117211 */ /* 0x001fe400078ec0ff */
[----:B------:R-:W-:Y:S02]  /*22800*/  SHF.L.U32 R11, R3, 0x1f, RZ ;  /* 0x0000001f030b7819 */ /* 0x000fe400000006ff */
[----:B-1----:R-:W-:Y:S01]  /*22810*/  LOP3.LUT P1, RZ, R14, 0x7f, RZ, 0xc0, !PT ;  /* 0x0000007f0eff7812 */ /* 0x002fe2000782c0ff */
[----:B------:R-:W-:-:S04]  /*22820*/  IMAD R12, R8, 0x8, R17 ;  /* 0x00000008080c7824 */ /* 0x000fc800078e0211 */
[----:B------:R-:W0:Y:S02]  /*22830*/  SYNCS.PHASECHK.TRANS64.TRYWAIT P0, [R12+URZ+0x18], R11 ;  /* 0x0000180b0c0075a7 */ /* 0x000e24000800017f */
[----:B0-----:R-:W-:Y:S06]  /*22840*/  @!P0 BRA `(.L_x_563) ;  /* 0x0000000c00748947 */ /* 0x001fec0003800000 */
.L_x_581:
[----:B0-----:R-:W0:Y:S01]  /*22850*/  @!P1 LDC R11, c[0x0][0x500] ;  /* 0x00014000ff0b9b82 */ /* 0x001e220000000800 */
[----:B------:R-:W-:-:S04]  /*22860*/  UPRMT UR8, UR23, 0x9910, URZ ;  /* 0x0000991017087896 */ /* 0x000fc8000800003f */
[----:B------:R-:W-:-:S06]  /*22870*/  UISETP.NE.AND UP0, UPT, UR8, 0x2, UPT ;  /* 0x000000020800788c */ /* 0x000fcc000bf05270 */
[----:B------:R-:W-:Y:S01]  /*22880*/  PLOP3.LUT P0, PT, PT, PT, UP0, 0x80, 0x0 ;  /* 0x000000000000781c */ /* 0x000fe20003f0f008 */
[----:B0-----:R0:W-:-:S12]  /*22890*/  @!P1 SYNCS.ARRIVE.TRANS64 RZ, [R12+URZ], R11 ;  /* 0x0000000b0cff99a7 */ /* 0x0011d8000800003f */
[----:B------:R-:W-:Y:S05]  /*228a0*/  @P0 BRA `(.L_x_564) ;  /* 0x0000000000040947 */ /* 0x000fea0003800000 */
[----:B------:R-:W-:Y:S01]  /*228b0*/  BPT.TRAP 0x1 ;  /* 0x000000040000795c */ /* 0x000fe20000300000 */
.L_x_564:
[----:B------:R-:W-:Y:S01]  /*228c0*/  R2UR UR8, R8 ;  /* 0x00000000080872ca */ /* 0x000fe200000e0000 */
[----:B------:R-:W-:Y:S01]  /*228d0*/  VIADD R2, R2, 0xffffffff ;  /* 0xffffffff02027836 */ /* 0x000fe20000000000 */
[----:B------:R-:W-:Y:S01]  /*228e0*/  R2UR UR19, R17 ;  /* 0x00000000111372ca */ /* 0x000fe200000e0000 */
[----:B------:R-:W-:Y:S01]  /*228f0*/  UIADD3 UR14, UP0, UR26, 0xf0, URZ ;  /* 0x000000f01a0e7890 */ /* 0x000fe2000ff1e03f */
[----:B------:R-:W-:Y:S01]  /*22900*/  R2UR UR21, R5 ;  /* 0x00000000051572ca */ /* 0x000fe200000e0000 */
[----:B------:R-:W-:Y:S01]  /*22910*/  UIADD3 UR28, UP1, UR26, 0x1f0, URZ ;  /* 0x000001f01a1c7890 */ /* 0x000fe2000ff3e03f */
[----:B------:R-:W-:Y:S01]  /*22920*/  R2UR UR9, R12 ;  /* 0x000000000c0972ca */ /* 0x000fe200000e0000 */
[----:B------:R-:W-:Y:S01]  /*22930*/  UIADD3.X UR15, URZ, UR27, URZ, UP0, !UPT ;  /* 0x0000001b3f0f7290 */ /* 0x000fe200087fe43f */
[C---:B------:R-:W-:Y:S01]  /*22940*/  R2UR UR10, R13.reuse ;  /* 0x000000000d0a72ca */ /* 0x040fe200000e0000 */
[----:B------:R-:W-:Y:S01]  /*22950*/  VIADD R8, R8, 0x1 ;  /* 0x0000000108087836 */ /* 0x000fe20000000000 */
[----:B------:R-:W-:Y:S01]  /*22960*/  R2UR UR12, R10 ;  /* 0x000000000a0c72ca */ /* 0x000fe200000e0000 */
[----:B------:R-:W-:Y:S01]  /*22970*/  UIADD3.X UR29, URZ, UR27, URZ, UP1, !UPT ;  /* 0x0000001b3f1d7290 */ /* 0x000fe20008ffe43f */
[----:B------:R-:W-:Y:S01]  /*22980*/  R2UR UR22, R4 ;  /* 0x00000000041672ca */ /* 0x000fe200000e0000 */
[----:B------:R-:W-:Y:S01]  /*22990*/  USHF.L.U32 UR8, UR8, 0xd, URZ ;  /* 0x0000000d08087899 */ /* 0x000fe2000800063f */
[----:B------:R-:W-:Y:S01]  /*229a0*/  ISETP.GT.AND P1, PT, R2, 0x1, PT ;  /* 0x000000010200780c */ /* 0x000fe20003f24270 */
[----:B------:R-:W-:Y:S01]  /*229b0*/  UMOV UR16, 0x0 ;  /* 0x0000000000107882 */ /* 0x000fe20000000000 */
[----:B------:R-:W-:Y:S01]  /*229c0*/  UMOV UR17, 0x10000000 ;  /* 0x1000000000117882 */ /* 0x000fe20000000000 */
[----:B------:R-:W-:Y:S01]  /*229d0*/  ULOP3.LUT UR11, UR8, 0x1000, UR4, 0xf8, !UPT ;  /* 0x00001000080b7892 */ /* 0x000fe2000f8ef804 */
[C---:B------:R-:W-:Y:S01]  /*229e0*/  ISETP.NE.AND P0, PT, R8.reuse, 0x3, PT ;  /* 0x000000030800780c */ /* 0x040fe20003f05270 */
[----:B------:R-:W-:Y:S01]  /*229f0*/  UIADD3 UR8, UR19, 0x100, UR8 ;  /* 0x0000010013087890 */ /* 0x000fe2000fffe008 */
[----:B------:R-:W-:Y:S01]  /*22a00*/  VIADD R13, R13, 0x20 ;  /* 0x000000200d0d7836 */ /* 0x000fe20000000000 */
[----:B------:R-:W-:Y:S01]  /*22a10*/  UIADD3 UR19, UR19, 0x6100, UR11 ;  /* 0x0000610013137890 */ /* 0x000fe2000fffe00b */
[----:B0-----:R-:W-:Y:S01]  /*22a20*/  SEL R12, RZ, 0x1, P0 ;  /* 0x00000001ff0c7807 */ /* 0x001fe20000000000 */
[----:B------:R-:W-:Y:S01]  /*22a30*/  UMOV UR30, 0x30000 ;  /* 0x00030000001e7882 */ /* 0x000fe20000000000 */
[----:B------:R-:W-:Y:S01]  /*22a40*/  UMOV UR11, UR21 ;  /* 0x00000015000b7c82 */ /* 0x000fe20008000000 */
[----:B------:R-:W-:-:S02]  /*22a50*/  SEL R8, R8, RZ, P0 ;  /* 0x000000ff08087207 */ /* 0x000fc40000000000 */
[----:B------:R-:W-:Y:S01]  /*22a60*/  LOP3.LUT R3, R3, R12, RZ, 0x3c, !PT ;  /* 0x0000000c03037212 */ /* 0x000fe200078e3cff */
[----:B------:R0:W-:Y:S02]  /*22a70*/  UTMALDG.3D [UR8], [UR14], desc[UR16] ;  /* 0x000010080e0075b4 */ /* 0x0001e40008011000 */
[----:B0-----:R-:W-:Y:S01]  /*22a80*/  UMOV UR8, UR19 ;  /* 0x0000001300087c82 */ /* 0x001fe20008000000 */
[----:B------:R-:W-:Y:S02]  /*22a90*/  UMOV UR11, UR22 ;  /* 0x00000016000b7c82 */ /* 0x000fe40008000000 */
[----:B------:R0:W-:Y:S02]  /*22aa0*/  UTMALDG.3D.MULTICAST [UR8], [UR28], UR30, desc[UR16] ;  /* 0x000010081c0073b4 */ /* 0x0001e4000801181e */
[----:B0-----:R-:W-:Y:S05]  /*22ab0*/  @P1 BRA `(.L_x_565) ;  /* 0xfffffffc00401947 */ /* 0x001fea000383ffff */
.L_x_562:
[----:B------:R-:W-:Y:S05]  /*22ac0*/  BSYNC B1 ;  /* 0x0000000000017941 */ /* 0x000fea0003800000 */
.L_x_561:
[----:B------:R-:W2:Y:S01]  /*22ad0*/  LDL.LU R16, [R1+0x460] ;  /* 0x0004600001107983 */ /* 0x000ea20000300800 */
[----:B------:R-:W-:Y:S01]  /*22ae0*/  LOP3.LUT P0, RZ, R9, 0xff, RZ, 0xc0, !PT ;  /* 0x000000ff09ff7812 */ /* 0x000fe2000780c0ff */
[C---:B------:R-:W-:Y:S01]  /*22af0*/  IMAD.IADD R4, R0.reuse, 0x1, R7 ;  /* 0x0000000100047824 */ /* 0x040fe200078e0207 */
[----:B------:R-:W-:Y:S01]  /*22b00*/  ULDC.64 UR8, c[0x0][0x650] ;  /* 0x0001940000087ab9 */ /* 0x000fe20000000a00 */
[----:B------:R-:W3:Y:S01]  /*22b10*/  LDL.LU R14, [R1+0x464] ;  /* 0x00046400010e7983 */ /* 0x000ee20000300800 */
[----:B------:R-:W-:Y:S01]  /*22b20*/  ISETP.GE.U32.AND P1, PT, R0, 0x3, PT ;  /* 0x000000030000780c */ /* 0x000fe20003f26070 */
[----:B------:R-:W-:Y:S01]  /*22b30*/  BSSY B1, `(.L_x_566) ;  /* 0x000006d000017945 */ /* 0x000fe20003800000 */
[----:B------:R-:W-:Y:S01]  /*22b40*/  IMAD.MOV.U32 R10, RZ, RZ, -0x1 ;  /* 0xffffffffff0a7424 */ /* 0x000fe200078e00ff */
[----:B------:R-:W-:-:S06]  /*22b50*/  PRMT R9, RZ, 0x7610, R9 ;  /* 0x00007610ff097816 */ /* 0x000fcc0000000009 */
[----:B------:R-:W0:Y:S01]  /*22b60*/  @P0 S2R R3, SR_CgaCtaId ;  /* 0x0000000000030919 */ /* 0x000e220000008800 */
[----:B------:R-:W-:-:S04]  /*22b70*/  @P0 MOV R2, 0x400 ;  /* 0x0000040000020802 */ /* 0x000fc80000000f00 */
[----:B0-----:R-:W-:-:S04]  /*22b80*/  @P0 LEA R2, R3, R2, 0x18 ;  /* 0x0000000203020211 */ /* 0x001fc800078ec0ff */
[----:B------:R0:W-:Y:S01]  /*22b90*/  @P0 SYNCS.ARRIVE.TRANS64.A1T0 RZ, [R2+URZ+0x48], RZ ;  /* 0x000048ff02ff09a7 */ /* 0x0001e2000810003f */
[----:B------:R-:W-:-:S04]  /*22ba0*/  ISETP.GT.U32.AND P0, PT, R4, 0x2, PT ;  /* 0x000000020400780c */ /* 0x000fc80003f04070 */
[----:B------:R-:W-:Y:S01]  /*22bb0*/  ISETP.LT.U32.AND P0, PT, R0, 0x3, P0 ;  /* 0x000000030000780c */ /* 0x000fe20000701070 */
[----:B0-----:R-:W-:-:S05]  /*22bc0*/  IMAD.WIDE.U32 R2, R4, -0x55555555, RZ ;  /* 0xaaaaaaab04027825 */ /* 0x001fca00078e00ff */
[----:B------:R-:W-:Y:S02]  /*22bd0*/  SHF.R.U32.HI R5, RZ, 0x1, R3 ;  /* 0x00000001ff057819 */ /* 0x000fe40000011603 */
[----:B------:R-:W-:Y:S02]  /*22be0*/  SEL R3, RZ, 0x1, !P0 ;  /* 0x00000001ff037807 */ /* 0x000fe40004000000 */
[----:B------:R-:W-:Y:S01]  /*22bf0*/  PRMT R2, RZ, 0x7610, R2 ;  /* 0x00007610ff027816 */ /* 0x000fe20000000002 */
[----:B------:R-:W-:Y:S01]  /*22c00*/  IMAD R7, R5, -0x3, R4 ;  /* 0xfffffffd05077824 */ /* 0x000fe200078e0204 */
[----:B------:R-:W-:Y:S01]  /*22c10*/  LOP3.LUT R6, R6, R3, RZ, 0x3c, !PT ;  /* 0x0000000306067212 */ /* 0x000fe200078e3cff */
[----:B------:R-:W-:-:S03]  /*22c20*/  IMAD.MOV.U32 R4, RZ, RZ, -0x1 ;  /* 0xffffffffff047424 */ /* 0x000fc600078e00ff */
[----:B------:R-:W-:Y:S01]  /*22c30*/  @P1 LOP3.LUT R6, R6, 0x1, R5, 0x78, !PT ;  /* 0x0000000106061812 */ /* 0x000fe200078e7805 */
[----:B------:R-:W-:Y:S01]  /*22c40*/  IMAD.MOV.U32 R5, RZ, RZ, -0x1 ;  /* 0xffffffffff057424 */ /* 0x000fe200078e00ff */
[----:B---3--:R-:W-:-:S04]  /*22c50*/  IADD3 R14, P0, R14, UR24, RZ ;  /* 0x000000180e0e7c10 */ /* 0x008fc8000ff1e0ff */
[----:B--2---:R-:W-:Y:S01]  /*22c60*/  IADD3.X R16, R16, UR18, RZ, P0, !PT ;  /* 0x0000001210107c10 */ /* 0x004fe200087fe4ff */
[----:B------:R0:W-:Y:S01]  /*22c70*/  STL [R1+0x464], R14 ;  /* 0x0004640e01007387 */ /* 0x0001e20000100800 */
[----:B------:R-:W-:-:S03]  /*22c80*/  ISETP.GE.U32.AND P0, PT, R14, UR8, PT ;  /* 0x000000080e007c0c */ /* 0x000fc6000bf06070 */
[----:B------:R0:W-:Y:S01]  /*22c90*/  STL [R1+0x460], R16 ;  /* 0x0004601001007387 */ /* 0x0001e20000100800 */
[----:B------:R-:W-:-:S13]  /*22ca0*/  ISETP.GE.U32.AND.EX P0, PT, R16, UR9, PT, P0 ;  /* 0x0000000910007c0c */ /* 0x000fda000bf06100 */
[----:B0-----:R-:W-:Y:S05]  /*22cb0*/  @P0 BRA `(.L_x_567) ;  /* 0x0000000400500947 */ /* 0x001fea0003800000 */
[----:B------:R-:W0:Y:S01]  /*22cc0*/  S2R R8, SR_CTAID.X ;  /* 0x0000000000087919 */ /* 0x000e220000002500 */
[----:B------:R-:W-:Y:S01]  /*22cd0*/  ULDC UR8, c[0x0][0x150] ;  /* 0x0000540000087ab9 */ /* 0x000fe20000000800 */
[----:B------:R-:W1:Y:S01]  /*22ce0*/  LDC R3, c[0x0][0x144] ;  /* 0x00005100ff037b82 */ /* 0x000e620000000800 */
[----:B------:R-:W-:Y:S01]  /*22cf0*/  ULDC UR11, c[0x0][0x630] ;  /* 0x00018c00000b7ab9 */ /* 0x000fe20000000800 */
[----:B------:R-:W2:Y:S06]  /*22d00*/  S2R R5, SR_CTAID.Y ;  /* 0x0000000000057919 */ /* 0x000eac0000002600 */
[----:B------:R-:W3:Y:S01]  /*22d10*/  LDC R12, c[0x0][0x148] ;  /* 0x00005200ff0c7b82 */ /* 0x000ee20000000800 */
[----:B0-----:R-:W-:-:S02]  /*22d20*/  I2FP.F32.U32 R2, R8 ;  /* 0x0000000800027245 */ /* 0x001fc40000201000 */
[----:B--2---:R-:W-:-:S03]  /*22d30*/  I2FP.F32.U32 R4, R5 ;  /* 0x0000000500047245 */ /* 0x004fc60000201000 */
[----:B------:R-:W-:Y:S01]  /*22d40*/  FMUL R2, R2, UR8 ;  /* 0x0000000802027c20 */ /* 0x000fe20008400000 */
[----:B------:R-:W-:Y:S02]  /*22d50*/  ULDC UR8, c[0x0][0x154] ;  /* 0x0000550000087ab9 */ /* 0x000fe40000000800 */
[----:B------:R-:W-:Y:S01]  /*22d60*/  FMUL R10, R4, UR8 ;  /* 0x00000008040a7c20 */ /* 0x000fe20008400000 */
[----:B------:R-:W-:Y:S02]  /*22d70*/  ULDC.64 UR8, c[0x0][0x628] ;  /* 0x00018a0000087ab9 */ /* 0x000fe40000000a00 */
[----:B------:R-:W0:Y:S01]  /*22d80*/  F2I.U32.TRUNC.NTZ R2, R2 ;  /* 0x0000000200027305 */ /* 0x000e22000020f000 */
[----:B------:R-:W-:-:S04]  /*22d90*/  ISETP.NE.U32.AND P0, PT, RZ, UR8, PT ;  /* 0x00000008ff007c0c */ /* 0x000fc8000bf05070 */
[----:B------:R-:W-:-:S03]  /*22da0*/  ISETP.NE.AND.EX P0, PT, RZ, UR9, PT, P0 ;  /* 0x00000009ff007c0c */ /* 0x000fc6000bf05300 */
[----:B------:R-:W2:Y:S01]  /*22db0*/  F2I.U32.TRUNC.NTZ R10, R10 ;  /* 0x0000000a000a7305 */ /* 0x000ea2000020f000 */
[----:B0-----:R-:W-:Y:S02]  /*22dc0*/  IMAD.MOV R4, RZ, RZ, -R2 ;  /* 0x000000ffff047224 */ /* 0x001fe400078e0a02 */
[----:B------:R-:W-:Y:S02]  /*22dd0*/  IMAD.MOV.U32 R2, RZ, RZ, R14 ;  /* 0x000000ffff027224 */ /* 0x000fe400078e000e */
[----:B-1----:R-:W-:Y:S02]  /*22de0*/  IMAD R8, R3, R4, R8 ;  /* 0x0000000403087224 */ /* 0x002fe400078e0208 */
[----:B--2---:R-:W-:-:S04]  /*22df0*/  IMAD.MOV R3, RZ, RZ, -R10 ;  /* 0x000000ffff037224 */ /* 0x004fc800078e0a0a */
[----:B---3--:R-:W-:Y:S02]  /*22e00*/  @P4 IMAD R8, R12, R3, R5 ;  /* 0x000000030c084224 */ /* 0x008fe400078e0205 */
[----:B------:R-:W-:Y:S01]  /*22e10*/  IMAD.MOV.U32 R3, RZ, RZ, R16 ;  /* 0x000000ffff037224 */ /* 0x000fe200078e0010 */
[----:B------:R-:W-:Y:S06]  /*22e20*/  @!P0 BRA `(.L_x_568) ;  /* 0x0000000000288947 */ /* 0x000fec0003800000 */
[----:B------:R-:W-:Y:S02]  /*22e30*/  ULDC UR10, c[0x0][0x634] ;  /* 0x00018d00000a7ab9 */ /* 0x000fe40000000800 */
[----:B------:R-:W-:-:S05]  /*22e40*/  IADD3 R3, P0, R14, UR10, RZ ;  /* 0x0000000a0e037c10 */ /* 0x000fca000ff1e0ff */
[----:B------:R-:W-:-:S04]  /*22e50*/  IMAD.X R11, RZ, RZ, R16, P0 ;  /* 0x000000ffff0b7224 */ /* 0x000fc800000e0610 */
[----:B------:R-:W-:-:S04]  /*22e60*/  IMAD.WIDE.U32 R4, R11, UR8, RZ ;  /* 0x000000080b047c25 */ /* 0x000fc8000f8e00ff */
[----:B------:R-:W-:-:S04]  /*22e70*/  IMAD.WIDE.U32 R4, P0, R3, UR9, R4 ;  /* 0x0000000903047c25 */ /* 0x000fc8000f800004 */
[----:B------:R-:W-:-:S04]  /*22e80*/  IMAD.WIDE.U32 R2, R3, UR8, RZ ;  /* 0x0000000803027c25 */ /* 0x000fc8000f8e00ff */
[----:B------:R-:W-:Y:S01]  /*22e90*/  IMAD.MOV.U32 R2, RZ, RZ, R5 ;  /* 0x000000ffff027224 */ /* 0x000fe200078e0005 */
[----:B------:R-:W-:Y:S01]  /*22ea0*/  IADD3 RZ, P1, R3, R4, RZ ;  /* 0x0000000403ff7210 */ /* 0x000fe20007f3e0ff */
[----:B------:R-:W-:-:S04]  /*22eb0*/  IMAD.X R3, RZ, RZ, RZ, P0 ;  /* 0x000000ffff037224 */ /* 0x000fc800000e06ff */
[----:B------:R-:W-:-:S08]  /*22ec0*/  IMAD.WIDE.U32.X R2, R11, UR9, R2, P1 ;  /* 0x000000090b027c25 */ /* 0x000fd000088e0402 */
.L_x_568:
[--C-:B------:R-:W-:Y:S01]  /*22ed0*/  SHF.R.U64 R10, R2, UR11, R3.reuse ;  /* 0x0000000b020a7c19 */ /* 0x100fe20008001203 */
[----:B------:R-:W-:Y:S01]  /*22ee0*/  ULDC.64 UR8, c[0x0][0x620] ;  /* 0x0001880000087ab9 */ /* 0x000fe20000000a00 */
[----:B------:R-:W-:Y:S01]  /*22ef0*/  SHF.R.U32.HI R2, RZ, UR11, R3 ;  /* 0x0000000bff027c19 */ /* 0x000fe20008011603 */
[----:B------:R-:W-:Y:S01]  /*22f00*/  IMAD.MOV.U32 R3, RZ, RZ, R16 ;  /* 0x000000ffff037224 */ /* 0x000fe200078e0010 */
[----:B------:R-:W-:Y:S01]  /*22f10*/  IADD3 R11, P0, RZ, -R10, RZ ;  /* 0x8000000aff0b7210 */ /* 0x000fe20007f1e0ff */
[----:B------:R-:W-:-:S04]  /*22f20*/  ULDC.64 UR10, c[0x0][0x640] ;  /* 0x00019000000a7ab9 */ /* 0x000fc80000000a00 */
[----:B------:R-:W-:Y:S01]  /*22f30*/  IMAD.X R2, RZ, RZ, ~R2, P0 ;  /* 0x000000ffff027224 */ /* 0x000fe200000e0e02 */
[----:B------:R-:W-:-:S03]  /*22f40*/  ISETP.NE.U32.AND P0, PT, RZ, UR10, PT ;  /* 0x0000000aff007c0c */ /* 0x000fc6000bf05070 */
[----:B------:R-:W-:Y:S01]  /*22f50*/  IMAD R2, R2, UR8, RZ ;  /* 0x0000000802027c24 */ /* 0x000fe2000f8e02ff */
[----:B------:R-:W-:-:S03]  /*22f60*/  ISETP.NE.AND.EX P0, PT, RZ, UR11, PT, P0 ;  /* 0x0000000bff007c0c */ /* 0x000fc6000bf05300 */
[----:B------:R-:W-:Y:S02]  /*22f70*/  IMAD R5, R11, UR9, R2 ;  /* 0x000000090b057c24 */ /* 0x000fe4000f8e0202 */
[----:B------:R-:W-:-:S04]  /*22f80*/  IMAD.MOV.U32 R2, RZ, RZ, R14 ;  /* 0x000000ffff027224 */ /* 0x000fc800078e000e */
[----:B------:R-:W-:Y:S01]  /*22f90*/  IMAD.WIDE.U32 R2, R11, UR8, R2 ;  /* 0x000000080b027c25 */ /* 0x000fe2000f8e0002 */
[----:B------:R-:W-:-:S03]  /*22fa0*/  ULDC UR8, c[0x0][0x618] ;  /* 0x0001860000087ab9 */ /* 0x000fc60000000800 */
[----:B------:R-:W-:-:S05]  /*22fb0*/  IMAD.IADD R3, R3, 0x1, R5 ;  /* 0x0000000103037824 */ /* 0x000fca00078e0205 */
[--C-:B------:R-:W-:Y:S02]  /*22fc0*/  SHF.R.U64 R11, R2, UR8, R3.reuse ;  /* 0x00000008020b7c19 */ /* 0x100fe40008001203 */
[----:B------:R-:W-:Y:S01]  /*22fd0*/  SHF.R.U32.HI R2, RZ, UR8, R3 ;  /* 0x00000008ff027c19 */ /* 0x000fe20008011603 */
[----:B------:R-:W-:-:S03]  /*22fe0*/  ULDC UR8, c[0x0][0x608] ;  /* 0x0001820000087ab9 */ /* 0x000fc60000000800 */
[--C-:B------:R-:W-:Y:S02]  /*22ff0*/  SHF.R.U64 R12, R11, UR8, R2.reuse ;  /* 0x000000080b0c7c19 */ /* 0x100fe40008001202 */
[----:B------:R-:W-:Y:S01]  /*23000*/  SHF.R.U32.HI R3, RZ, UR8, R2 ;  /* 0x00000008ff037c19 */ /* 0x000fe20008011602 */
[----:B------:R-:W-:-:S03]  /*23010*/  ULDC UR8, c[0x0][0x658] ;  /* 0x0001960000087ab9 */ /* 0x000fc60000000800 */
[--C-:B------:R-:W-:Y:S02]  /*23020*/  SHF.R.U64 R13, R12, UR8, R3.reuse ;  /* 0x000000080c0d7c19 */ /* 0x100fe40008001203 */
[----:B------:R-:W-:-:S03]  /*23030*/  SHF.R.U32.HI R14, RZ, UR8, R3 ;  /* 0x00000008ff0e7c19 */ /* 0x000fc60008011603 */
[----:B------:R-:W-:Y:S02]  /*23040*/  IMAD.MOV.U32 R2, RZ, RZ, R13 ;  /* 0x000000ffff027224 */ /* 0x000fe400078e000d */
        /* <DEDUP_REMOVED lines=12> */
.L_x_569:
[----:B------:R-:W-:Y:S01]  /*23110*/  ULDC UR8, c[0x0][0x648] ;  /* 0x0001920000087ab9 */ /* 0x000fe20000000800 */
[----:B------:R-:W-:Y:S02]  /*23120*/  LOP3.LUT R12, R12, UR20, RZ, 0xc0, !PT ;  /* 0x000000140c0c7c12 */ /* 0x000fe4000f8ec0ff */
[----:B------:R-:W-:Y:S01]  /*23130*/  SHF.R.U64 R3, R2, UR8, R3 ;  /* 0x0000000802037c19 */ /* 0x000fe20008001203 */
[----:B------:R-:W-:-:S04]  /*23140*/  ULDC UR8, c[0x0][0x638] ;  /* 0x00018e0000087ab9 */ /* 0x000fc80000000800 */
[----:B------:R-:W-:Y:S02]  /*23150*/  IMAD.MOV R2, RZ, RZ, -R3 ;  /* 0x000000ffff027224 */ /* 0x000fe400078e0a03 */
[----:B------:R-:W-:Y:S02]  /*23160*/  IMAD R5, R3, UR6, R12 ;  /* 0x0000000603057c24 */ /* 0x000fe4000f8e020c */
[----:B------:R-:W-:Y:S01]  /*23170*/  IMAD R13, R2, UR8, R13 ;  /* 0x00000008020d7c24 */ /* 0x000fe2000f8e020d */
[----:B------:R-:W-:Y:S01]  /*23180*/  ULDC UR8, c[0x0][0x610] ;  /* 0x0001840000087ab9 */ /* 0x000fe20000000800 */
[----:B------:R-:W-:Y:S01]  /*23190*/  LOP3.LUT R2, R11, UR5, RZ, 0xc0, !PT ;  /* 0x000000050b027c12 */ /* 0x000fe2000f8ec0ff */
[----:B------:R-:W-:Y:S01]  /*231a0*/  IMAD R8, R5, UR8, R8 ;  /* 0x0000000805087c24 */ /* 0x000fe2000f8e0208 */
[----:B------:R-:W-:-:S03]  /*231b0*/  ULDC UR8, c[0x0][0x600] ;  /* 0x0001800000087ab9 */ /* 0x000fc60000000800 */
[----:B------:R-:W-:Y:S02]  /*231c0*/  IMAD R13, R13, UR8, R2 ;  /* 0x000000080d0d7c24 */ /* 0x000fe4000f8e0202 */
[----:B------:R-:W-:-:S03]  /*231d0*/  IMAD.MOV.U32 R2, RZ, RZ, 0x1 ;  /* 0x00000001ff027424 */ /* 0x000fc600078e00ff */
[----:B------:R-:W-:Y:S02]  /*231e0*/  SEL R4, R13, R8, !P4 ;  /* 0x000000080d047207 */ /* 0x000fe40006000000 */
[----:B------:R-:W-:-:S07]  /*231f0*/  SEL R5, R8, R13, !P4 ;  /* 0x0000000d08057207 */ /* 0x000fce0006000000 */
.L_x_567:
[----:B------:R-:W-:Y:S05]  /*23200*/  BSYNC B1 ;  /* 0x0000000000017941 */ /* 0x000fea0003800000 */
.L_x_566:
[----:B------:R-:W-:-:S13]  /*23210*/  LOP3.LUT P0, RZ, R2, 0xff, RZ, 0xc0, !PT ;  /* 0x000000ff02ff7812 */ /* 0x000fda000780c0ff */
[----:B------:R-:W-:Y:S05]  /*23220*/  @P0 BRA `(.L_x_570) ;  /* 0xfffffff400300947 */ /* 0x000fea000383ffff */
[----:B------:R-:W-:Y:S05]  /*23230*/  BSYNC B0 ;  /* 0x0000000000007941 */ /* 0x000fea0003800000 */
.L_x_559:
[----:B------:R-:W-:-:S03]  /*23240*/  UMOV UR8, 0xffffffff ;  /* 0xffffffff00087882 */ /* 0x000fc60000000000 */
[----:B------:R-:W-:Y:S05]  /*23250*/  BRA.DIV UR8, `(.L_x_571) ;  /* 0x0000000608047947 */ /* 0x000fea000b800000 */
[----:B------:R-:W-:-:S13]  /*23260*/  ELECT P0, URZ, PT ;  /* 0x00000000003f782f */ /* 0x000fda0003800000 */
.L_x_584:
[----:B------:R-:W-:Y:S04]  /*23270*/  BSSY B0, `(.L_x_572) ;  /* 0x0000023000007945 */ /* 0x000fe80003800000 */
[----:B------:R-:W-:Y:S05]  /*23280*/  @!P0 BRA `(.L_x_573) ;  /* 0x0000000000848947 */ /* 0x000fea0003800000 */
[----:B------:R-:W-:-:S04]  /*23290*/  ULOP3.LUT UR8, UR13, 0x2, URZ, 0xfc, !UPT ;  /* 0x000000020d087892 */ /* 0x000fc8000f8efc3f */
[----:B------:R-:W-:-:S06]  /*232a0*/  UISETP.NE.AND UP0, UPT, UR8, 0x3, UPT ;  /* 0x000000030800788c */ /* 0x000fcc000bf05270 */
[----:B------:R-:W-:-:S13]  /*232b0*/  PLOP3.LUT P0, PT, PT, PT, UP0, 0x80, 0x0 ;  /* 0x000000000000781c */ /* 0x000fda0003f0f008 */
[----:B------:R-:W-:Y:S05]  /*232c0*/  @!P0 BRA `(.L_x_574) ;  /* 0x0000000000048947 */ /* 0x000fea0003800000 */
[----:B------:R-:W-:Y:S01]  /*232d0*/  BPT.TRAP 0x1 ;  /* 0x000000040000795c */ /* 0x000fe20000300000 */
.L_x_574:
[----:B------:R-:W0:Y:S01]  /*232e0*/  S2R R3, SR_CgaCtaId ;  /* 0x0000000000037919 */ /* 0x000e220000008800 */
[----:B------:R-:W-:Y:S02]  /*232f0*/  MOV R0, 0x400 ;  /* 0x0000040000007802 */ /* 0x000fe40000000f00 */
[----:B------:R-:W-:Y:S02]  /*23300*/  SHF.L.U32 R2, R6, 0x1f, RZ ;  /* 0x0000001f06027819 */ /* 0x000fe400000006ff */
[----:B0-----:R-:W-:-:S05]  /*23310*/  LEA R0, R3, R0, 0x18 ;  /* 0x0000000003007211 */ /* 0x001fca00078ec0ff */
[----:B------:R-:W-:-:S04]  /*23320*/  VIADD R0, R0, 0x18 ;  /* 0x0000001800007836 */ /* 0x000fc80000000000 */
[----:B------:R-:W-:-:S04]  /*23330*/  IMAD R3, R7, 0x8, R0 ;  /* 0x0000000807037824 */ /* 0x000fc800078e0200 */
[----:B------:R-:W0:Y:S02]  /*23340*/  SYNCS.PHASECHK.TRANS64.TRYWAIT P0, [R3+URZ], R2 ;  /* 0x00000002030075a7 */ /* 0x000e24000800017f */
[----:B0-----:R-:W-:Y:S05]  /*23350*/  @!P0 BRA `(.L_x_575) ;  /* 0x0000000000e48947 */ /* 0x001fea0003800000 */
.L_x_585:
[----:B------:R-:W-:-:S05]  /*23360*/  VIADD R7, R7, 0x1 ;  /* 0x0000000107077836 */ /* 0x000fca0000000000 */
[----:B------:R-:W-:-:S04]  /*23370*/  ISETP.NE.AND P0, PT, R7, 0x3, PT ;  /* 0x000000030700780c */ /* 0x000fc80003f05270 */
[----:B0-----:R-:W-:Y:S02]  /*23380*/  SEL R3, RZ, 0x1, P0 ;  /* 0x00000001ff037807 */ /* 0x001fe40000000000 */
[----:B------:R-:W-:Y:S02]  /*23390*/  SEL R7, R7, RZ, P0 ;  /* 0x000000ff07077207 */ /* 0x000fe40000000000 */
[----:B------:R-:W-:-:S03]  /*233a0*/  LOP3.LUT R5, R6, R3, RZ, 0x3c, !PT ;  /* 0x0000000306057212 */ /* 0x000fc600078e3cff */
[----:B------:R-:W-:Y:S01]  /*233b0*/  IMAD R3, R7, 0x8, R0 ;  /* 0x0000000807037824 */ /* 0x000fe200078e0200 */
[----:B------:R-:W-:-:S04]  /*233c0*/  SHF.L.U32 R2, R5, 0x1f, RZ ;  /* 0x0000001f05027819 */ /* 0x000fc800000006ff */
[----:B------:R-:W0:Y:S02]  /*233d0*/  SYNCS.PHASECHK.TRANS64.TRYWAIT P0, [R3+URZ], R2 ;  /* 0x00000002030075a7 */ /* 0x000e24000800017f */
[----:B0-----:R-:W-:Y:S05]  /*233e0*/  @!P0 BRA `(.L_x_576) ;  /* 0x0000000000d48947 */ /* 0x001fea0003800000 */
.L_x_586:
[----:B0-----:R-:W-:-:S05]  /*233f0*/  VIADD R2, R7, 0x1 ;  /* 0x0000000107027836 */ /* 0x001fca0000000000 */
[----:B------:R-:W-:-:S04]  /*23400*/  ISETP.NE.AND P0, PT, R2, 0x3, PT ;  /* 0x000000030200780c */ /* 0x000fc80003f05270 */
[----:B------:R-:W-:Y:S02]  /*23410*/  SEL R4, RZ, 0x1, P0 ;  /* 0x00000001ff047807 */ /* 0x000fe40000000000 */
[----:B------:R-:W-:Y:S02]  /*23420*/  SEL R3, R2, RZ, P0 ;  /* 0x000000ff02037207 */ /* 0x000fe40000000000 */
[----:B------:R-:W-:-:S03]  /*23430*/  LOP3.LUT R4, R5, R4, RZ, 0x3c, !PT ;  /* 0x0000000405047212 */ /* 0x000fc600078e3cff */
[----:B------:R-:W-:Y:S01]  /*23440*/  IMAD R3, R3, 0x8, R0 ;  /* 0x0000000803037824 */ /* 0x000fe200078e0200 */
[----:B------:R-:W-:-:S07]  /*23450*/  SHF.L.U32 R0, R4, 0x1f, RZ ;  /* 0x0000001f04007819 */ /* 0x000fce00000006ff */
.L_x_577:
[----:B0-----:R0:W1:Y:S02]  /*23460*/  SYNCS.PHASECHK.TRANS64.TRYWAIT P0, [R3+URZ], R0 ;  /* 0x00000000030075a7 */ /* 0x001064000800017f */
[----:B-1----:R-:W-:Y:S05]  /*23470*/  @!P0 NANOSLEEP.SYNCS 0x989680 ;  /* 0x009896800000895d */ /* 0x002fea0003900000 */
[----:B------:R-:W1:Y:S02]  /*23480*/  @!P0 SYNCS.PHASECHK.TRANS64 P0, [R3+URZ], R0 ;  /* 0x00000000030085a7 */ /* 0x000e64000800007f */
[----:B-1----:R-:W-:Y:S05]  /*23490*/  @!P0 BRA `(.L_x_577) ;  /* 0xfffffffc00f08947 */ /* 0x002fea000383ffff */
.L_x_573:
[----:B------:R-:W-:Y:S05]  /*234a0*/  BSYNC B0 ;  /* 0x0000000000007941 */ /* 0x000fea0003800000 */
.L_x_572:
[----:B------:R-:W-:Y:S05]  /*234b0*/  EXIT ;  /* 0x000000000000794d */ /* 0x000fea0003800000 */
.L_x_21:
[----:B--2---:R-:W-:-:S04]  /*234c0*/  IMAD.U32 R3, RZ, RZ, UR7 ;  /* 0x00000007ff037e24 */ /* 0x004fc8000f8e00ff */
[----:B------:R2:W4:Y:S03]  /*234d0*/  SYNCS.PHASECHK.TRANS64.TRYWAIT P0, [R3+URZ], R0 ;  /* 0x00000000030075a7 */ /* 0x000526000800017f */
[----:B----4-:R-:W-:Y:S05]  /*234e0*/  @!P0 NANOSLEEP.SYNCS 0x989680 ;  /* 0x009896800000895d */ /* 0x010fea0003900000 */
[----:B------:R-:W4:Y:S02]  /*234f0*/  @!P0 SYNCS.PHASECHK.TRANS64 P0, [R3+URZ], R0 ;  /* 0x00000000030085a7 */ /* 0x000f24000800007f */
[----:B----4-:R-:W-:Y:S05]  /*23500*/  @!P0 BRA `(.L_x_21) ;  /* 0xfffffffc00ec8947 */ /* 0x010fea000383ffff */
[----:B------:R-:W-:Y:S05]  /*23510*/  BRA `(.L_x_20) ;  /* 0xfffffdf800347947 */ /* 0x000fea000383ffff */
.L_x_27:
[----:B-----5:R4:W-:Y:S02]  /*23520*/  STL [R1+0x478], R0 ;  /* 0x0004780001007387 */ /* 0x0209e40000100800 */
[----:B----4-:R-:W-:-:S04]  /*23530*/  IMAD.U32 R0, RZ, RZ, UR15 ;  /* 0x0000000fff007e24 */ /* 0x010fc8000f8e00ff */
[----:B------:R4:W0:Y:S03]  /*23540*/  SYNCS.PHASECHK.TRANS64.TRYWAIT P0, [R0+URZ], R3 ;  /* 0x00000003000075a7 */ /* 0x000826000800017f */
[----:B0-----:R-:W-:Y:S05]  /*23550*/  @!P0 NANOSLEEP.SYNCS 0x989680 ;  /* 0x009896800000895d */ /* 0x001fea0003900000 */
[----:B------:R4:W0:Y:S02]  /*23560*/  @!P0 SYNCS.PHASECHK.TRANS64 P0, [R0+URZ], R3 ;  /* 0x00000003000085a7 */ /* 0x000824000800007f */
[----:B----4-:R4:W5:Y:S02]  /*23570*/  LDL.LU R0, [R1+0x478] ;  /* 0x0004780001007983 */ /* 0x0109640000300800 */
[----:B0---4-:R-:W-:Y:S05]  /*23580*/  @!P0 BRA `(.L_x_27) ;  /* 0xfffffffc00e48947 */ /* 0x011fea000383ffff */
[----:B------:R-:W-:Y:S05]  /*23590*/  BRA `(.L_x_26) ;  /* 0xfffffe3000147947 */ /* 0x000fea000383ffff */
.L_x_560:
[----:B------:R-:W-:Y:S01]  /*235a0*/  BSSY B1, `(.L_x_578) ;  /* 0x0000006000017945 */ /* 0x000fe20003800000 */
[----:B------:R-:W-:-:S07]  /*235b0*/  IMAD.MOV.U32 R2, RZ, RZ, -0x1 ;  /* 0xffffffffff027424 */ /* 0x000fce00078e00ff */
[----:B------:R-:W-:Y:S05]  /*235c0*/  WARPSYNC.COLLECTIVE R2, `(.L_x_579) ;  /* 0x00000000020c7348 */ /* 0x000fea0003c00000 */
[----:B------:R-:W-:Y:S02]  /*235d0*/  ELECT P0, UR62, PT ;  /* 0x00000000003e782f */ /* 0x000fe40003800000 */
[----:B------:R-:W-:Y:S01]  /*235e0*/  MOV R2, UR62 ;  /* 0x0000003e00027c02 */ /* 0x000fe20008000f00 */
[----:B------:R-:W-:Y:S10]  /*235f0*/  ENDCOLLECTIVE ;  /* 0x000000000000791b */ /* 0x000ff40003800000 */
.L_x_579:
[----:B------:R-:W-:Y:S05]  /*23600*/  BSYNC B1 ;  /* 0x0000000000017941 */ /* 0x000fea0003800000 */
.L_x_578:
[----:B------:R-:W-:Y:S05]  /*23610*/  BRA `(.L_x_580) ;  /* 0xfffffff000407947 */ /* 0x000fea000383ffff */
.L_x_563:
[----:B0-----:R0:W1:Y:S02]  /*23620*/  SYNCS.PHASECHK.TRANS64.TRYWAIT P0, [R12+URZ+0x18], R11 ;  /* 0x0000180b0c0075a7 */ /* 0x001064000800017f */
[----:B-1----:R-:W-:Y:S05]  /*23630*/  @!P0 NANOSLEEP.SYNCS 0x989680 ;  /* 0x009896800000895d */ /* 0x002fea0003900000 */
[----:B------:R-:W1:Y:S02]  /*23640*/  @!P0 SYNCS.PHASECHK.TRANS64 P0, [R12+URZ+0x18], R11 ;  /* 0x0000180b0c0085a7 */ /* 0x000e64000800007f */
[----:B-1----:R-:W-:Y:S05]  /*23650*/  @!P0 BRA `(.L_x_563) ;  /* 0xfffffffc00f08947 */ /* 0x002fea000383ffff */
[----:B------:R-:W-:Y:S05]  /*23660*/  BRA `(.L_x_581) ;  /* 0xfffffff000787947 */ /* 0x000fea000383ffff */
.L_x_571:
[----:B------:R-:W-:Y:S01]  /*23670*/  BSSY B0, `(.L_x_582) ;  /* 0x0000006000007945 */ /* 0x000fe20003800000 */
[----:B------:R-:W-:-:S07]  /*23680*/  IMAD.MOV.U32 R2, RZ, RZ, -0x1 ;  /* 0xffffffffff027424 */ /* 0x000fce00078e00ff */
[----:B------:R-:W-:Y:S05]  /*23690*/  WARPSYNC.COLLECTIVE R2, `(.L_x_583) ;  /* 0x00000000020c7348 */ /* 0x000fea0003c00000 */
[----:B------:R-:W-:Y:S02]  /*236a0*/  ELECT P0, UR62, PT ;  /* 0x00000000003e782f */ /* 0x000fe40003800000 */
[----:B------:R-:W-:Y:S01]  /*236b0*/  MOV R2, UR62 ;  /* 0x0000003e00027c02 */ /* 0x000fe20008000f00 */
[----:B------:R-:W-:Y:S10]  /*236c0*/  ENDCOLLECTIVE ;  /* 0x000000000000791b */ /* 0x000ff40003800000 */
.L_x_583:
[----:B------:R-:W-:Y:S05]  /*236d0*/  BSYNC B0 ;  /* 0x0000000000007941 */ /* 0x000fea0003800000 */
.L_x_582:
[----:B------:R-:W-:Y:S05]  /*236e0*/  BRA `(.L_x_584) ;  /* 0xfffffff800e07947 */ /* 0x000fea000383ffff */
.L_x_575:
[----:B0-----:R0:W1:Y:S02]  /*236f0*/  SYNCS.PHASECHK.TRANS64.TRYWAIT P0, [R3+URZ], R2 ;  /* 0x00000002030075a7 */ /* 0x001064000800017f */
[----:B-1----:R-:W-:Y:S05]  /*23700*/  @!P0 NANOSLEEP.SYNCS 0x989680 ;  /* 0x009896800000895d */ /* 0x002fea0003900000 */
[----:B------:R-:W1:Y:S02]  /*23710*/  @!P0 SYNCS.PHASECHK.TRANS64 P0, [R3+URZ], R2 ;  /* 0x00000002030085a7 */ /* 0x000e64000800007f */
[----:B-1----:R-:W-:Y:S05]  /*23720*/  @!P0 BRA `(.L_x_575) ;  /* 0xfffffffc00f08947 */ /* 0x002fea000383ffff */
[----:B------:R-:W-:Y:S05]  /*23730*/  BRA `(.L_x_585) ;  /* 0xfffffffc00087947 */ /* 0x000fea000383ffff */
.L_x_576:
[----:B0-----:R0:W1:Y:S02]  /*23740*/  SYNCS.PHASECHK.TRANS64.TRYWAIT P0, [R3+URZ], R2 ;  /* 0x00000002030075a7 */ /* 0x001064000800017f */
[----:B-1----:R-:W-:Y:S05]  /*23750*/  @!P0 NANOSLEEP.SYNCS 0x989680 ;  /* 0x009896800000895d */ /* 0x002fea0003900000 */
[----:B------:R-:W1:Y:S02]  /*23760*/  @!P0 SYNCS.PHASECHK.TRANS64 P0, [R3+URZ], R2 ;  /* 0x00000002030085a7 */ /* 0x000e64000800007f */
[----:B-1----:R-:W-:Y:S05]  /*23770*/  @!P0 BRA `(.L_x_576) ;  /* 0xfffffffc00f08947 */ /* 0x002fea000383ffff */
[----:B------:R-:W-:Y:S05]  /*23780*/  BRA `(.L_x_586) ;  /* 0xfffffffc00187947 */ /* 0x000fea000383ffff */
.L_x_587:
[----:B------:R-:W-:-:S00]  /*23790*/  BRA `(.L_x_587) ;  /* 0xfffffffc00fc7947 */ /* 0x000fc0000383ffff */
[----:B------:R-:W-:-:S00]  /*237a0*/  NOP ;  /* 0x0000000000007918 */ /* 0x000fc00000000000 */
        /* <DEDUP_REMOVED lines=13> */
.L_x_588:


//--------------------- .nv.shared._ZN7cutlass13device_kernelINS_4gemm6kernel13GemmUniversalIN4cute5tupleIJiiiiEEENS1_10collective13CollectiveMmaINS1_37MainloopSm90TmaGmmaWarpSpecializedFP8ILi3ENS5_IJNS4_1CILi2EEENSA_ILi1EEESC_EEENS1_35KernelTmaWarpSpecializedCooperativeEEENS5_IJNSA_ILi256EEESG_NSA_ILi32EEEEEENS_12float_e4m3_tENS5_IJlSC_lEEESJ_SK_NS4_8TiledMMAINS4_8MMA_AtomIJNS4_4SM904GMMA31MMA_64x256x32_F32E4M3E4M3_SS_TNILNSO_7ScaleInE1ELSQ_1EEEEEENS4_6LayoutISD_NS5_IJSC_NSA_ILi0EEESU_EEEEENS5_IJNS4_10UnderscoreESX_SX_EEEEENS4_13SM90_TMA_LOADENS4_14ComposedLayoutINS4_7SwizzleILi1ELi4ELi3EEENS4_18smem_ptr_flag_bitsILi8EEENST_INS5_IJNSA_ILi8EEESH_EEENS5_IJSH_SC_EEEEEEEvNS4_8identityENS4_23SM90_TMA_LOAD_MULTICASTES1A_vS1B_EENS_8epilogue10collective6detail29Sm90TmaWarpSpecializedAdapterINS1F_15DefaultEpilogueISJ_SK_SK_NS1E_6thread17LinearCombinationISJ_Li1EffLNS1J_9ScaleType4KindE0ELNS_15FloatRoundStyleE2ESJ_EENS1_15EpilogueDefaultEEEEEvvEEEEvNT_6ParamsE --------------------------
	.section	.nv.shared._ZN7cutlass13device_kernelINS_4gemm6kernel13GemmUniversalIN4cute5tupleIJiiiiEEENS1_10collective13CollectiveMmaINS1_37MainloopSm90TmaGmmaWarpSpecializedFP8ILi3ENS5_IJNS4_1CILi2EEENSA_ILi1EEESC_EEENS1_35KernelTmaWarpSpecializedCooperativeEEENS5_IJNSA_ILi256EEESG_NSA_ILi32EEEEEENS_12float_e4m3_tENS5_IJlSC_lEEESJ_SK_NS4_8TiledMMAINS4_8MMA_AtomIJNS4_4SM904GMMA31MMA_64x256x32_F32E4M3E4M3_SS_TNILNSO_7ScaleInE1ELSQ_1EEEEEENS4_6LayoutISD_NS5_IJSC_NSA_ILi0EEESU_EEEEENS5_IJNS4_10UnderscoreESX_SX_EEEEENS4_13SM90_TMA_LOADENS4_14ComposedLayoutINS4_7SwizzleILi1ELi4ELi3EEENS4_18smem_ptr_flag_bitsILi8EEENST_INS5_IJNSA_ILi8EEESH_EEENS5_IJSH_SC_EEEEEEEvNS4_8identityENS4_23SM90_TMA_LOAD_MULTICASTES1A_vS1B_EENS_8epilogue10collective6detail29Sm90TmaWarpSpecializedAdapterINS1F_15DefaultEpilogueISJ_SK_SK_NS1E_6thread17LinearCombinationISJ_Li1EffLNS1J_9ScaleType4KindE0ELNS_15FloatRoundStyleE2ESJ_EENS1_15EpilogueDefaultEEEEEvvEEEEvNT_6ParamsE,"aw",@nobits
	.sectionflags	@""
	.align	16
	.zero		1024


//--------------------- .nv.shared.reserved.0     --------------------------
	.section	.nv.shared.reserved.0,"aw",@nobits
	.weak		__nv_reservedSMEM_offset_0_alias
	.size		__nv_reservedSMEM_offset_0_alias, 0, 0
	.other		__nv_reservedSMEM_offset_0_alias,@"STO_CUDA_RESERVED_SHARED STV_DEFAULT"
__nv_reservedSMEM_offset_0_alias:
	.zero		0


//--------------------- .nv.global                --------------------------
	.section	.nv.global,"aw",@nobits
.nv.global:
	.type		_ZN39_INTERNAL_6a38667b_4_k_cu_2d6a9e64_50864cute1_E,@object
	.size		_ZN39_INTERNAL_6a38667b_4_k_cu_2d6a9e64_50864cute1_E,(_ZN39_INTERNAL_6a38667b_4_k_cu_2d6a9e64_50864cuda3std3__45__cpo6cbeginE - _ZN39_INTERNAL_6a38667b_4_k_cu_2d6a9e64_50864cute1_E)
_ZN39_INTERNAL_6a38667b_4_k_cu_2d6a9e64_50864cute1_E:
	.zero		1
	.type		_ZN39_INTERNAL_6a38667b_4_k_cu_2d6a9e64_50864cuda3std3__45__cpo6cbeginE,@object
	.size		_ZN39_INTERNAL_6a38667b_4_k_cu_2d6a9e64_50864cuda3std3__45__cpo6cbeginE,(_ZN39_INTERNAL_6a38667b_4_k_cu_2d6a9e64_50864cuda3std3__48in_placeE - _ZN39_INTERNAL_6a38667b_4_k_cu_2d6a9e64_50864cuda3std3__45__cpo6cbeginE)
_ZN39_INTERNAL_6a38667b_4_k_cu_2d6a9e64_50864cuda3std3__45__cpo6cbeginE:
	.zero		1
	.type		_ZN39_INTERNAL_6a38667b_4_k_cu_2d6a9e64_50864cuda3std3__48in_placeE,@object
	.size		_ZN39_INTERNAL_6a38667b_4_k_cu_2d6a9e64_50864cuda3std3__48in_placeE,(_ZN39_INTERNAL_6a38667b_4_k_cu_2d6a9e64_50864cuda3std6ranges3__45__cpo9iter_moveE - _ZN39_INTERNAL_6a38667b_4_k_cu_2d6a9e64_50864cuda3std3__48in_placeE)
_ZN39_INTERNAL_6a38667b_4_k_cu_2d6a9e64_50864cuda3std3__48in_placeE:
	.zero		1
	.type		_ZN39_INTERNAL_6a38667b_4_k_cu_2d6a9e64_50864cuda3std6ranges3__45__cpo9iter_moveE,@object
	.size		_ZN39_INTERNAL_6a38667b_4_k_cu_2d6a9e64_50864cuda3std6ranges3__45__cpo9iter_moveE,(_ZN39_INTERNAL_6a38667b_4_k_cu_2d6a9e64_50864cuda3std3__45__cpo5beginE - _ZN39_INTERNAL_6a38667b_4_k_cu_2d6a9e64_50864cuda3std6ranges3__45__cpo9iter_moveE)
_ZN39_INTERNAL_6a38667b_4_k_cu_2d6a9e64_50864cuda3std6ranges3__45__cpo9iter_moveE:
	.zero		1
	.type		_ZN39_INTERNAL_6a38667b_4_k_cu_2d6a9e64_50864cuda3std3__45__cpo5beginE,@object
	.size		_ZN39_INTERNAL_6a38667b_4_k_cu_2d6a9e64_50864cuda3std3__45__cpo5beginE,(_ZN39_INTERNAL_6a38667b_4_k_cu_2d6a9e64_50864cuda3std3__441_GLOBAL__N__6a38667b_4_k_cu_2d6a9e64_50866ignoreE - _ZN39_INTERNAL_6a38667b_4_k_cu_2d6a9e64_50864cuda3std3__45__cpo5beginE)
_ZN39_INTERNAL_6a38667b_4_k_cu_2d6a9e64_50864cuda3std3__45__cpo5beginE:
	.zero		1
	.type		_ZN39_INTERNAL_6a38667b_4_k_cu_2d6a9e64_50864cuda3std3__441_GLOBAL__N__6a38667b_4_k_cu_2d6a9e64_50866ignoreE,@object
	.size		_ZN39_INTERNAL_6a38667b_4_k_cu_2d6a9e64_50864cuda3std3__441_GLOBAL__N__6a38667b_4_k_cu_2d6a9e64_50866ignoreE,(_ZN39_INTERNAL_6a38667b_4_k_cu_2d6a9e64_50864cute7productE - _ZN39_INTERNAL_6a38667b_4_k_cu_2d6a9e64_50864cuda3std3__441_GLOBAL__N__6a38667b_4_k_cu_2d6a9e64_50866ignoreE)
_ZN39_INTERNAL_6a38667b_4_k_cu_2d6a9e64_50864cuda3std3__441_GLOBAL__N__6a38667b_4_k_cu_2d6a9e64_50866ignoreE:
	.zero		1
	.type		_ZN39_INTERNAL_6a38667b_4_k_cu_2d6a9e64_50864cute7productE,@object
	.size		_ZN39_INTERNAL_6a38667b_4_k_cu_2d6a9e64_50864cute7productE,(_ZN39_INTERNAL_6a38667b_4_k_cu_2d6a9e64_50864cuda3std3__45__cpo3endE - _ZN39_INTERNAL_6a38667b_4_k_cu_2d6a9e64_50864cute7productE)
_ZN39_INTERNAL_6a38667b_4_k_cu_2d6a9e64_50864cute7productE:
	.zero		1
	.type		_ZN39_INTERNAL_6a38667b_4_k_cu_2d6a9e64_50864cuda3std3__45__cpo3endE,@object
	.size		_ZN39_INTERNAL_6a38667b_4_k_cu_2d6a9e64_50864cuda3std3__45__cpo3endE,(_ZN39_INTERNAL_6a38667b_4_k_cu_2d6a9e64_50864cuda3std3__419piecewise_constructE - _ZN39_INTERNAL_6a38667b_4_k_cu_2d6a9e64_50864cuda3std3__45__cpo3endE)
_ZN39_INTERNAL_6a38667b_4_k_cu_2d6a9e64_50864cuda3std3__45__cpo3endE:
	.zero		1
	.type		_ZN39_INTERNAL_6a38667b_4_k_cu_2d6a9e64_50864cuda3std3__419piecewise_constructE,@object
	.size		_ZN39_INTERNAL_6a38667b_4_k_cu_2d6a9e64_50864cuda3std3__419piecewise_constructE,(_ZN39_INTERNAL_6a38667b_4_k_cu_2d6a9e64_50864cuda3std3__45__cpo4cendE - _ZN39_INTERNAL_6a38667b_4_k_cu_2d6a9e64_50864cuda3std3__419piecewise_constructE)
_ZN39_INTERNAL_6a38667b_4_k_cu_2d6a9e64_50864cuda3std3__419piecewise_constructE:
	.zero		1
	.type		_ZN39_INTERNAL_6a38667b_4_k_cu_2d6a9e64_50864cuda3std3__45__cpo4cendE,@object
	.size		_ZN39_INTERNAL_6a38667b_4_k_cu_2d6a9e64_50864cuda3std3__45__cpo4cendE,(_ZN39_INTERNAL_6a38667b_4_k_cu_2d6a9e64_50864cuda3std6ranges3__45__cpo4swapE - _ZN39_INTERNAL_6a38667b_4_k_cu_2d6a9e64_50864cuda3std3__45__cpo4cendE)
_ZN39_INTERNAL_6a38667b_4_k_cu_2d6a9e64_50864cuda3std3__45__cpo4cendE:
	.zero		1
	.type		_ZN39_INTERNAL_6a38667b_4_k_cu_2d6a9e64_50864cuda3std6ranges3__45__cpo4swapE,@object
	.size		_ZN39_INTERNAL_6a38667b_4_k_cu_2d6a9e64_50864cuda3std6ranges3__45__cpo4swapE,(.L_7 - _ZN39_INTERNAL_6a38667b_4_k_cu_2d6a9e64_50864cuda3std6ranges3__45__cpo4swapE)
_ZN39_INTERNAL_6a38667b_4_k_cu_2d6a9e64_50864cuda3std6ranges3__45__cpo4swapE:
	.zero		1
.L_7:


//--------------------- .nv.constant0._ZN7cutlass13device_kernelINS_4gemm6kernel13GemmUniversalIN4cute5tupleIJiiiiEEENS1_10collective13CollectiveMmaINS1_37MainloopSm90TmaGmmaWarpSpecializedFP8ILi3ENS5_IJNS4_1CILi2EEENSA_ILi1EEESC_EEENS1_35KernelTmaWarpSpecializedCooperativeEEENS5_IJNSA_ILi256EEESG_NSA_ILi32EEEEEENS_12float_e4m3_tENS5_IJlSC_lEEESJ_SK_NS4_8TiledMMAINS4_8MMA_AtomIJNS4_4SM904GMMA31MMA_64x256x32_F32E4M3E4M3_SS_TNILNSO_7ScaleInE1ELSQ_1EEEEEENS4_6LayoutISD_NS5_IJSC_NSA_ILi0EEESU_EEEEENS5_IJNS4_10UnderscoreESX_SX_EEEEENS4_13SM90_TMA_LOADENS4_14ComposedLayoutINS4_7SwizzleILi1ELi4ELi3EEENS4_18smem_ptr_flag_bitsILi8EEENST_INS5_IJNSA_ILi8EEESH_EEENS5_IJSH_SC_EEEEEEEvNS4_8identityENS4_23SM90_TMA_LOAD_MULTICASTES1A_vS1B_EENS_8epilogue10collective6detail29Sm90TmaWarpSpecializedAdapterINS1F_15DefaultEpilogueISJ_SK_SK_NS1E_6thread17LinearCombinationISJ_Li1EffLNS1J_9ScaleType4KindE0ELNS_15FloatRoundStyleE2ESJ_EENS1_15EpilogueDefaultEEEEEvvEEEEvNT_6ParamsE --------------------------
	.section	.nv.constant0._ZN7cutlass13device_kernelINS_4gemm6kernel13GemmUniversalIN4cute5tupleIJiiiiEEENS1_10collective13CollectiveMmaINS1_37MainloopSm90TmaGmmaWarpSpecializedFP8ILi3ENS5_IJNS4_1CILi2EEENSA_ILi1EEESC_EEENS1_35KernelTmaWarpSpecializedCooperativeEEENS5_IJNSA_ILi256EEESG_NSA_ILi32EEEEEENS_12float_e4m3_tENS5_IJlSC_lEEESJ_SK_NS4_8TiledMMAINS4_8MMA_AtomIJNS4_4SM904GMMA31MMA_64x256x32_F32E4M3E4M3_SS_TNILNSO_7ScaleInE1ELSQ_1EEEEEENS4_6LayoutISD_NS5_IJSC_NSA_ILi0EEESU_EEEEENS5_IJNS4_10UnderscoreESX_SX_EEEEENS4_13SM90_TMA_LOADENS4_14ComposedLayoutINS4_7SwizzleILi1ELi4ELi3EEENS4_18smem_ptr_flag_bitsILi8EEENST_INS5_IJNSA_ILi8EEESH_EEENS5_IJSH_SC_EEEEEEEvNS4_8identityENS4_23SM90_TMA_LOAD_MULTICASTES1A_vS1B_EENS_8epilogue10collective6detail29Sm90TmaWarpSpecializedAdapterINS1F_15DefaultEpilogueISJ_SK_SK_NS1E_6thread17LinearCombinationISJ_Li1EffLNS1J_9ScaleType4KindE0ELNS_15FloatRoundStyleE2ESJ_EENS1_15EpilogueDefaultEEEEEvvEEEEvNT_6ParamsE,"a",@progbits
	.sectionflags	@""
	.align	4
.nv.constant0._ZN7cutlass13device_kernelINS_4gemm6kernel13GemmUniversalIN4cute5tupleIJiiiiEEENS1_10collective13CollectiveMmaINS1_37MainloopSm90TmaGmmaWarpSpecializedFP8ILi3ENS5_IJNS4_1CILi2EEENSA_ILi1EEESC_EEENS1_35KernelTmaWarpSpecializedCooperativeEEENS5_IJNSA_ILi256EEESG_NSA_ILi32EEEEEENS_12float_e4m3_tENS5_IJlSC_lEEESJ_SK_NS4_8TiledMMAINS4_8MMA_AtomIJNS4_4SM904GMMA31MMA_64x256x32_F32E4M3E4M3_SS_TNILNSO_7ScaleInE1ELSQ_1EEEEEENS4_6LayoutISD_NS5_IJSC_NSA_ILi0EEESU_EEEEENS5_IJNS4_10UnderscoreESX_SX_EEEEENS4_13SM90_TMA_LOADENS4_14ComposedLayoutINS4_7SwizzleILi1ELi4ELi3EEENS4_18smem_ptr_flag_bitsILi8EEENST_INS5_IJNSA_ILi8EEESH_EEENS5_IJSH_SC_EEEEEEEvNS4_8identityENS4_23SM90_TMA_LOAD_MULTICASTES1A_vS1B_EENS_8epilogue10collective6detail29Sm90TmaWarpSpecializedAdapterINS1F_15DefaultEpilogueISJ_SK_SK_NS1E_6thread17LinearCombinationISJ_Li1EffLNS1J_9ScaleType4KindE0ELNS_15FloatRoundStyleE2ESJ_EENS1_15EpilogueDefaultEEEEEvvEEEEvNT_6ParamsE:
	.zero		1664


//--------------------- SYMBOLS --------------------------

	.type		.nv.reservedSmem.offset0,@object
	.size		.nv.reservedSmem.offset0,0x4
